//
// Generated by NVIDIA NVVM Compiler
//
// Compiler Build ID: CL-36424714
// Cuda compilation tools, release 13.0, V13.0.88
// Based on NVVM 20.0.0
//

.version 9.0
.target sm_100
.address_size 64

	// .globl	_Z16calc_sums_kernelPKmPKimmPmS3_
.global .align 4 .b8 precalc_xorwow_matrix[102400];
.global .align 4 .b8 precalc_xorwow_offset_matrix[102400];
.global .align 4 .b8 mrg32k3aM1[2304];
.global .align 4 .b8 mrg32k3aM2[2304];
.global .align 4 .b8 mrg32k3aM1SubSeq[2016];
.global .align 4 .b8 mrg32k3aM2SubSeq[2016];
.global .align 4 .b8 mrg32k3aM1Seq[2304];
.global .align 4 .b8 mrg32k3aM2Seq[2304];
.const .align 8 .b8 __cr_lgamma_table[72];

.visible .entry _Z16calc_sums_kernelPKmPKimmPmS3_(
	.param .u64 .ptr .align 1 _Z16calc_sums_kernelPKmPKimmPmS3__param_0,
	.param .u64 .ptr .align 1 _Z16calc_sums_kernelPKmPKimmPmS3__param_1,
	.param .u64 _Z16calc_sums_kernelPKmPKimmPmS3__param_2,
	.param .u64 _Z16calc_sums_kernelPKmPKimmPmS3__param_3,
	.param .u64 .ptr .align 1 _Z16calc_sums_kernelPKmPKimmPmS3__param_4,
	.param .u64 .ptr .align 1 _Z16calc_sums_kernelPKmPKimmPmS3__param_5
)
{
	.reg .pred 	%p<26>;
	.reg .b32 	%r<20>;
	.reg .b64 	%rd<170>;

	ld.param.u64 	%rd48, [_Z16calc_sums_kernelPKmPKimmPmS3__param_0];
	ld.param.u64 	%rd49, [_Z16calc_sums_kernelPKmPKimmPmS3__param_1];
	ld.param.u64 	%rd45, [_Z16calc_sums_kernelPKmPKimmPmS3__param_2];
	ld.param.u64 	%rd50, [_Z16calc_sums_kernelPKmPKimmPmS3__param_3];
	ld.param.u64 	%rd47, [_Z16calc_sums_kernelPKmPKimmPmS3__param_5];
	cvta.to.global.u64 	%rd1, %rd48;
	cvta.to.global.u64 	%rd2, %rd49;
	mov.u32 	%r1, %ctaid.x;
	mov.u32 	%r2, %ntid.x;
	mov.u32 	%r3, %tid.x;
	mad.lo.s32 	%r4, %r1, %r2, %r3;
	cvt.u64.u32 	%rd3, %r4;
	setp.le.u64 	%p1, %rd50, %rd3;
	@%p1 bra 	$L__BB0_14;
	setp.eq.s64 	%p2, %rd45, 0;
	mov.b64 	%rd168, 0;
	mov.u64 	%rd169, %rd168;
	@%p2 bra 	$L__BB0_13;
	mul.lo.s64 	%rd4, %rd45, %rd3;
	and.b64  	%rd5, %rd45, 7;
	setp.lt.u64 	%p3, %rd45, 8;
	mov.b64 	%rd160, 0;
	mov.u64 	%rd169, %rd160;
	mov.u64 	%rd168, %rd160;
	@%p3 bra 	$L__BB0_5;
	and.b64  	%rd160, %rd45, -8;
	shl.b64 	%rd55, %rd4, 2;
	add.s64 	%rd56, %rd55, %rd2;
	add.s64 	%rd149, %rd56, 16;
	add.s64 	%rd148, %rd1, 32;
	mov.b64 	%rd169, 0;
	mov.u64 	%rd150, %rd160;
	mov.u64 	%rd168, %rd169;
$L__BB0_4:
	.pragma "nounroll";
	ld.global.u32 	%r5, [%rd149+-16];
	ld.global.u64 	%rd57, [%rd148+-32];
	setp.eq.s32 	%p4, %r5, 1;
	selp.b64 	%rd58, %rd57, 0, %p4;
	add.s64 	%rd59, %rd58, %rd168;
	selp.b64 	%rd60, 0, %rd57, %p4;
	add.s64 	%rd61, %rd60, %rd169;
	ld.global.u32 	%r6, [%rd149+-12];
	ld.global.u64 	%rd62, [%rd148+-24];
	setp.eq.s32 	%p5, %r6, 1;
	selp.b64 	%rd63, %rd62, 0, %p5;
	add.s64 	%rd64, %rd63, %rd59;
	selp.b64 	%rd65, 0, %rd62, %p5;
	add.s64 	%rd66, %rd65, %rd61;
	ld.global.u32 	%r7, [%rd149+-8];
	ld.global.u64 	%rd67, [%rd148+-16];
	setp.eq.s32 	%p6, %r7, 1;
	selp.b64 	%rd68, %rd67, 0, %p6;
	add.s64 	%rd69, %rd68, %rd64;
	selp.b64 	%rd70, 0, %rd67, %p6;
	add.s64 	%rd71, %rd70, %rd66;
	ld.global.u32 	%r8, [%rd149+-4];
	ld.global.u64 	%rd72, [%rd148+-8];
	setp.eq.s32 	%p7, %r8, 1;
	selp.b64 	%rd73, %rd72, 0, %p7;
	add.s64 	%rd74, %rd73, %rd69;
	selp.b64 	%rd75, 0, %rd72, %p7;
	add.s64 	%rd76, %rd75, %rd71;
	ld.global.u32 	%r9, [%rd149];
	ld.global.u64 	%rd77, [%rd148];
	setp.eq.s32 	%p8, %r9, 1;
	selp.b64 	%rd78, %rd77, 0, %p8;
	add.s64 	%rd79, %rd78, %rd74;
	selp.b64 	%rd80, 0, %rd77, %p8;
	add.s64 	%rd81, %rd80, %rd76;
	ld.global.u32 	%r10, [%rd149+4];
	ld.global.u64 	%rd82, [%rd148+8];
	setp.eq.s32 	%p9, %r10, 1;
	selp.b64 	%rd83, %rd82, 0, %p9;
	add.s64 	%rd84, %rd83, %rd79;
	selp.b64 	%rd85, 0, %rd82, %p9;
	add.s64 	%rd86, %rd85, %rd81;
	ld.global.u32 	%r11, [%rd149+8];
	ld.global.u64 	%rd87, [%rd148+16];
	setp.eq.s32 	%p10, %r11, 1;
	selp.b64 	%rd88, %rd87, 0, %p10;
	add.s64 	%rd89, %rd88, %rd84;
	selp.b64 	%rd90, 0, %rd87, %p10;
	add.s64 	%rd91, %rd90, %rd86;
	ld.global.u32 	%r12, [%rd149+12];
	ld.global.u64 	%rd92, [%rd148+24];
	setp.eq.s32 	%p11, %r12, 1;
	selp.b64 	%rd93, %rd92, 0, %p11;
	add.s64 	%rd168, %rd93, %rd89;
	selp.b64 	%rd94, 0, %rd92, %p11;
	add.s64 	%rd169, %rd94, %rd91;
	add.s64 	%rd150, %rd150, -8;
	add.s64 	%rd149, %rd149, 32;
	add.s64 	%rd148, %rd148, 64;
	setp.ne.s64 	%p12, %rd150, 0;
	@%p12 bra 	$L__BB0_4;
$L__BB0_5:
	setp.eq.s64 	%p13, %rd5, 0;
	@%p13 bra 	$L__BB0_13;
	and.b64  	%rd24, %rd45, 3;
	setp.lt.u64 	%p14, %rd5, 4;
	@%p14 bra 	$L__BB0_8;
	add.s64 	%rd96, %rd160, %rd4;
	shl.b64 	%rd97, %rd96, 2;
	add.s64 	%rd98, %rd2, %rd97;
	ld.global.u32 	%r13, [%rd98];
	shl.b64 	%rd99, %rd160, 3;
	add.s64 	%rd100, %rd1, %rd99;
	ld.global.u64 	%rd101, [%rd100];
	setp.eq.s32 	%p15, %r13, 1;
	selp.b64 	%rd102, %rd101, 0, %p15;
	add.s64 	%rd103, %rd102, %rd168;
	selp.b64 	%rd104, 0, %rd101, %p15;
	add.s64 	%rd105, %rd104, %rd169;
	ld.global.u32 	%r14, [%rd98+4];
	ld.global.u64 	%rd106, [%rd100+8];
	setp.eq.s32 	%p16, %r14, 1;
	selp.b64 	%rd107, %rd106, 0, %p16;
	add.s64 	%rd108, %rd107, %rd103;
	selp.b64 	%rd109, 0, %rd106, %p16;
	add.s64 	%rd110, %rd109, %rd105;
	ld.global.u32 	%r15, [%rd98+8];
	ld.global.u64 	%rd111, [%rd100+16];
	setp.eq.s32 	%p17, %r15, 1;
	selp.b64 	%rd112, %rd111, 0, %p17;
	add.s64 	%rd113, %rd112, %rd108;
	selp.b64 	%rd114, 0, %rd111, %p17;
	add.s64 	%rd115, %rd114, %rd110;
	ld.global.u32 	%r16, [%rd98+12];
	ld.global.u64 	%rd116, [%rd100+24];
	setp.eq.s32 	%p18, %r16, 1;
	selp.b64 	%rd117, %rd116, 0, %p18;
	add.s64 	%rd168, %rd117, %rd113;
	selp.b64 	%rd118, 0, %rd116, %p18;
	add.s64 	%rd169, %rd118, %rd115;
	add.s64 	%rd160, %rd160, 4;
$L__BB0_8:
	setp.eq.s64 	%p19, %rd24, 0;
	@%p19 bra 	$L__BB0_13;
	setp.eq.s64 	%p20, %rd24, 1;
	@%p20 bra 	$L__BB0_11;
	add.s64 	%rd120, %rd160, %rd4;
	shl.b64 	%rd121, %rd120, 2;
	add.s64 	%rd122, %rd2, %rd121;
	ld.global.u32 	%r17, [%rd122];
	shl.b64 	%rd123, %rd160, 3;
	add.s64 	%rd124, %rd1, %rd123;
	ld.global.u64 	%rd125, [%rd124];
	setp.eq.s32 	%p21, %r17, 1;
	selp.b64 	%rd126, %rd125, 0, %p21;
	add.s64 	%rd127, %rd126, %rd168;
	selp.b64 	%rd128, 0, %rd125, %p21;
	add.s64 	%rd129, %rd128, %rd169;
	ld.global.u32 	%r18, [%rd122+4];
	ld.global.u64 	%rd130, [%rd124+8];
	setp.eq.s32 	%p22, %r18, 1;
	selp.b64 	%rd131, %rd130, 0, %p22;
	add.s64 	%rd168, %rd131, %rd127;
	selp.b64 	%rd132, 0, %rd130, %p22;
	add.s64 	%rd169, %rd132, %rd129;
	add.s64 	%rd160, %rd160, 2;
$L__BB0_11:
	and.b64  	%rd133, %rd45, 1;
	setp.eq.b64 	%p23, %rd133, 1;
	not.pred 	%p24, %p23;
	@%p24 bra 	$L__BB0_13;
	add.s64 	%rd134, %rd160, %rd4;
	shl.b64 	%rd135, %rd134, 2;
	add.s64 	%rd136, %rd2, %rd135;
	ld.global.u32 	%r19, [%rd136];
	shl.b64 	%rd137, %rd160, 3;
	add.s64 	%rd138, %rd1, %rd137;
	ld.global.u64 	%rd139, [%rd138];
	setp.eq.s32 	%p25, %r19, 1;
	selp.b64 	%rd140, %rd139, 0, %p25;
	add.s64 	%rd168, %rd140, %rd168;
	selp.b64 	%rd141, 0, %rd139, %p25;
	add.s64 	%rd169, %rd141, %rd169;
$L__BB0_13:
	ld.param.u64 	%rd147, [_Z16calc_sums_kernelPKmPKimmPmS3__param_4];
	cvta.to.global.u64 	%rd142, %rd147;
	shl.b64 	%rd143, %rd3, 3;
	add.s64 	%rd144, %rd142, %rd143;
	st.global.u64 	[%rd144], %rd168;
	cvta.to.global.u64 	%rd145, %rd47;
	add.s64 	%rd146, %rd145, %rd143;
	st.global.u64 	[%rd146], %rd169;
$L__BB0_14:
	ret;

}
	// .globl	_Z21evaluate_moves_kernelPKmPKimmS0_S0_PhPmP17curandStateXORWOWi
.visible .entry _Z21evaluate_moves_kernelPKmPKimmS0_S0_PhPmP17curandStateXORWOWi(
	.param .u64 .ptr .align 1 _Z21evaluate_moves_kernelPKmPKimmS0_S0_PhPmP17curandStateXORWOWi_param_0,
	.param .u64 .ptr .align 1 _Z21evaluate_moves_kernelPKmPKimmS0_S0_PhPmP17curandStateXORWOWi_param_1,
	.param .u64 _Z21evaluate_moves_kernelPKmPKimmS0_S0_PhPmP17curandStateXORWOWi_param_2,
	.param .u64 _Z21evaluate_moves_kernelPKmPKimmS0_S0_PhPmP17curandStateXORWOWi_param_3,
	.param .u64 .ptr .align 1 _Z21evaluate_moves_kernelPKmPKimmS0_S0_PhPmP17curandStateXORWOWi_param_4,
	.param .u64 .ptr .align 1 _Z21evaluate_moves_kernelPKmPKimmS0_S0_PhPmP17curandStateXORWOWi_param_5,
	.param .u64 .ptr .align 1 _Z21evaluate_moves_kernelPKmPKimmS0_S0_PhPmP17curandStateXORWOWi_param_6,
	.param .u64 .ptr .align 1 _Z21evaluate_moves_kernelPKmPKimmS0_S0_PhPmP17curandStateXORWOWi_param_7,
	.param .u64 .ptr .align 1 _Z21evaluate_moves_kernelPKmPKimmS0_S0_PhPmP17curandStateXORWOWi_param_8,
	.param .u32 _Z21evaluate_moves_kernelPKmPKimmS0_S0_PhPmP17curandStateXORWOWi_param_9
)
{
	.reg .pred 	%p<83>;
	.reg .b16 	%rs<27>;
	.reg .b32 	%r<201>;
	.reg .b64 	%rd<267>;

	ld.param.u64 	%rd77, [_Z21evaluate_moves_kernelPKmPKimmS0_S0_PhPmP17curandStateXORWOWi_param_2];
	ld.param.u64 	%rd83, [_Z21evaluate_moves_kernelPKmPKimmS0_S0_PhPmP17curandStateXORWOWi_param_3];
	ld.param.u64 	%rd78, [_Z21evaluate_moves_kernelPKmPKimmS0_S0_PhPmP17curandStateXORWOWi_param_4];
	ld.param.u64 	%rd79, [_Z21evaluate_moves_kernelPKmPKimmS0_S0_PhPmP17curandStateXORWOWi_param_5];
	ld.param.u64 	%rd82, [_Z21evaluate_moves_kernelPKmPKimmS0_S0_PhPmP17curandStateXORWOWi_param_8];
	mov.u32 	%r40, %ctaid.x;
	mov.u32 	%r41, %ntid.x;
	mov.u32 	%r42, %tid.x;
	mad.lo.s32 	%r43, %r40, %r41, %r42;
	cvt.u64.u32 	%rd1, %r43;
	setp.le.u64 	%p3, %rd83, %rd1;
	@%p3 bra 	$L__BB1_36;
	ld.param.u32 	%r177, [_Z21evaluate_moves_kernelPKmPKimmS0_S0_PhPmP17curandStateXORWOWi_param_9];
	cvta.to.global.u64 	%rd85, %rd78;
	cvta.to.global.u64 	%rd86, %rd79;
	shl.b64 	%rd87, %rd1, 3;
	add.s64 	%rd88, %rd85, %rd87;
	ld.global.u64 	%rd2, [%rd88];
	add.s64 	%rd90, %rd86, %rd87;
	ld.global.u64 	%rd3, [%rd90];
	min.u64 	%rd92, %rd2, %rd3;
	max.u64 	%rd93, %rd2, %rd3;
	sub.s64 	%rd261, %rd93, %rd92;
	setp.lt.s32 	%p5, %r177, 1;
	mov.pred 	%p82, -1;
	mov.b64 	%rd265, 0;
	@%p5 bra 	$L__BB1_33;
	ld.param.u32 	%r178, [_Z21evaluate_moves_kernelPKmPKimmS0_S0_PhPmP17curandStateXORWOWi_param_9];
	mov.b64 	%rd262, 0;
	cvta.to.global.u64 	%rd96, %rd82;
	mad.lo.s64 	%rd7, %rd1, 48, %rd96;
	ld.global.v2.u32 	{%r195, %r200}, [%rd7];
	ld.global.v2.u32 	{%r199, %r186}, [%rd7+8];
	ld.global.v2.u32 	{%r185, %r184}, [%rd7+16];
	setp.lt.u32 	%p6, %r178, 4;
	mov.b16 	%rs26, 0;
	mov.u64 	%rd265, %rd262;
	@%p6 bra 	$L__BB1_18;
	ld.param.u32 	%r179, [_Z21evaluate_moves_kernelPKmPKimmS0_S0_PhPmP17curandStateXORWOWi_param_9];
	mov.b64 	%rd262, 0;
	add.s32 	%r183, %r195, 724874;
	and.b32  	%r44, %r179, 2147483644;
	neg.s32 	%r182, %r44;
	mov.b16 	%rs26, 0;
	and.b64  	%rd98, %rd77, -4294967296;
$L__BB1_4:
	.pragma "nounroll";
	mov.u32 	%r11, %r184;
	shr.u32 	%r45, %r200, 2;
	xor.b32  	%r46, %r45, %r200;
	st.global.v2.u32 	[%rd7+8], {%r186, %r185};
	shl.b32 	%r47, %r11, 4;
	shl.b32 	%r48, %r46, 1;
	xor.b32  	%r49, %r48, %r47;
	xor.b32  	%r50, %r49, %r46;
	xor.b32  	%r16, %r50, %r11;
	st.global.v2.u32 	[%rd7+16], {%r11, %r16};
	add.s32 	%r51, %r183, -362437;
	st.global.v2.u32 	[%rd7], {%r51, %r199};
	add.s32 	%r52, %r51, %r16;
	cvt.u64.u32 	%rd13, %r52;
	setp.ne.s64 	%p7, %rd98, 0;
	@%p7 bra 	$L__BB1_6;
	cvt.u32.u64 	%r53, %rd77;
	cvt.u32.u64 	%r54, %rd13;
	rem.u32 	%r55, %r54, %r53;
	cvt.u64.u32 	%rd250, %r55;
	bra.uni 	$L__BB1_7;
$L__BB1_6:
	rem.u64 	%rd250, %rd13, %rd77;
$L__BB1_7:
	ld.param.u64 	%rd240, [_Z21evaluate_moves_kernelPKmPKimmS0_S0_PhPmP17curandStateXORWOWi_param_1];
	ld.param.u64 	%rd236, [_Z21evaluate_moves_kernelPKmPKimmS0_S0_PhPmP17curandStateXORWOWi_param_0];
	mad.lo.s64 	%rd99, %rd77, %rd1, %rd250;
	cvta.to.global.u64 	%rd100, %rd240;
	shl.b64 	%rd101, %rd99, 2;
	add.s64 	%rd102, %rd100, %rd101;
	ld.global.u32 	%r56, [%rd102];
	cvta.to.global.u64 	%rd17, %rd236;
	shl.b64 	%rd103, %rd250, 3;
	add.s64 	%rd104, %rd17, %rd103;
	ld.global.u64 	%rd105, [%rd104];
	setp.eq.s32 	%p8, %r56, 1;
	neg.s64 	%rd106, %rd105;
	selp.b64 	%rd107, %rd106, %rd105, %p8;
	add.s64 	%rd109, %rd107, %rd2;
	selp.b64 	%rd110, %rd105, %rd106, %p8;
	add.s64 	%rd112, %rd110, %rd3;
	min.u64 	%rd113, %rd109, %rd112;
	max.u64 	%rd114, %rd109, %rd112;
	sub.s64 	%rd18, %rd114, %rd113;
	setp.gt.u64 	%p9, %rd261, %rd18;
	selp.u32 	%r57, -1, 0, %p9;
	setp.eq.s64 	%p10, %rd262, 0;
	setp.ne.s64 	%p11, %rd262, 0;
	selp.u32 	%r58, -1, 0, %p11;
	selp.b32 	%r59, %r57, %r58, %p10;
	and.b32  	%r60, %r59, 1;
	setp.eq.b32 	%p12, %r60, 1;
	selp.b64 	%rd19, %rd250, %rd265, %p12;
	setp.lt.u64 	%p13, %rd261, %rd18;
	and.pred  	%p14, %p10, %p13;
	selp.b64 	%rd20, %rd261, %rd18, %p14;
	selp.b64 	%rd21, %rd262, 0, %p14;
	shr.u32 	%r61, %r199, 2;
	xor.b32  	%r62, %r61, %r199;
	st.global.v2.u32 	[%rd7+8], {%r185, %r11};
	shl.b32 	%r63, %r16, 4;
	shl.b32 	%r64, %r62, 1;
	xor.b32  	%r65, %r64, %r63;
	xor.b32  	%r66, %r65, %r62;
	xor.b32  	%r17, %r66, %r16;
	st.global.v2.u32 	[%rd7+16], {%r16, %r17};
	st.global.v2.u32 	[%rd7], {%r183, %r186};
	and.b64  	%rd115, %rd77, -4294967296;
	setp.ne.s64 	%p15, %rd115, 0;
	@%p15 bra 	$L__BB1_9;
	cvt.u32.u64 	%r68, %rd77;
	add.s32 	%r69, %r183, %r17;
	rem.u32 	%r70, %r69, %r68;
	cvt.u64.u32 	%rd251, %r70;
	bra.uni 	$L__BB1_10;
$L__BB1_9:
	add.s32 	%r67, %r183, %r17;
	cvt.u64.u32 	%rd116, %r67;
	rem.u64 	%rd251, %rd116, %rd77;
$L__BB1_10:
	ld.param.u64 	%rd241, [_Z21evaluate_moves_kernelPKmPKimmS0_S0_PhPmP17curandStateXORWOWi_param_1];
	mad.lo.s64 	%rd117, %rd77, %rd1, %rd251;
	cvta.to.global.u64 	%rd118, %rd241;
	shl.b64 	%rd119, %rd117, 2;
	add.s64 	%rd120, %rd118, %rd119;
	ld.global.u32 	%r71, [%rd120];
	shl.b64 	%rd121, %rd251, 3;
	add.s64 	%rd122, %rd17, %rd121;
	ld.global.u64 	%rd123, [%rd122];
	setp.eq.s32 	%p16, %r71, 1;
	neg.s64 	%rd124, %rd123;
	selp.b64 	%rd125, %rd124, %rd123, %p16;
	add.s64 	%rd127, %rd125, %rd2;
	selp.b64 	%rd128, %rd123, %rd124, %p16;
	add.s64 	%rd130, %rd128, %rd3;
	min.u64 	%rd131, %rd127, %rd130;
	max.u64 	%rd132, %rd127, %rd130;
	sub.s64 	%rd25, %rd132, %rd131;
	setp.gt.u64 	%p17, %rd20, %rd25;
	selp.u32 	%r72, -1, 0, %p17;
	setp.eq.s64 	%p18, %rd21, 0;
	setp.ne.s64 	%p19, %rd21, 0;
	selp.u32 	%r73, -1, 0, %p19;
	selp.b32 	%r74, %r72, %r73, %p18;
	and.b32  	%r75, %r74, 1;
	setp.eq.b32 	%p20, %r75, 1;
	selp.b64 	%rd26, %rd251, %rd19, %p20;
	setp.lt.u64 	%p21, %rd20, %rd25;
	and.pred  	%p22, %p18, %p21;
	selp.b64 	%rd27, %rd20, %rd25, %p22;
	selp.b64 	%rd28, %rd21, 0, %p22;
	shr.u32 	%r76, %r186, 2;
	xor.b32  	%r77, %r76, %r186;
	st.global.v2.u32 	[%rd7+8], {%r11, %r16};
	shl.b32 	%r78, %r17, 4;
	shl.b32 	%r79, %r77, 1;
	xor.b32  	%r80, %r79, %r78;
	xor.b32  	%r81, %r80, %r77;
	xor.b32  	%r18, %r81, %r17;
	st.global.v2.u32 	[%rd7+16], {%r17, %r18};
	add.s32 	%r82, %r183, 362437;
	st.global.v2.u32 	[%rd7], {%r82, %r185};
	setp.ne.s64 	%p23, %rd115, 0;
	@%p23 bra 	$L__BB1_12;
	cvt.u32.u64 	%r85, %rd77;
	add.s32 	%r86, %r183, %r18;
	add.s32 	%r87, %r86, 362437;
	rem.u32 	%r88, %r87, %r85;
	cvt.u64.u32 	%rd252, %r88;
	bra.uni 	$L__BB1_13;
$L__BB1_12:
	add.s32 	%r83, %r183, %r18;
	add.s32 	%r84, %r83, 362437;
	cvt.u64.u32 	%rd134, %r84;
	rem.u64 	%rd252, %rd134, %rd77;
$L__BB1_13:
	ld.param.u64 	%rd242, [_Z21evaluate_moves_kernelPKmPKimmS0_S0_PhPmP17curandStateXORWOWi_param_1];
	ld.param.u64 	%rd237, [_Z21evaluate_moves_kernelPKmPKimmS0_S0_PhPmP17curandStateXORWOWi_param_0];
	mad.lo.s64 	%rd135, %rd77, %rd1, %rd252;
	cvta.to.global.u64 	%rd136, %rd242;
	shl.b64 	%rd137, %rd135, 2;
	add.s64 	%rd138, %rd136, %rd137;
	ld.global.u32 	%r89, [%rd138];
	cvta.to.global.u64 	%rd139, %rd237;
	shl.b64 	%rd140, %rd252, 3;
	add.s64 	%rd141, %rd139, %rd140;
	ld.global.u64 	%rd142, [%rd141];
	setp.eq.s32 	%p24, %r89, 1;
	neg.s64 	%rd143, %rd142;
	selp.b64 	%rd144, %rd143, %rd142, %p24;
	add.s64 	%rd146, %rd144, %rd2;
	selp.b64 	%rd147, %rd142, %rd143, %p24;
	add.s64 	%rd149, %rd147, %rd3;
	min.u64 	%rd150, %rd146, %rd149;
	max.u64 	%rd151, %rd146, %rd149;
	sub.s64 	%rd32, %rd151, %rd150;
	setp.gt.u64 	%p25, %rd27, %rd32;
	selp.u32 	%r90, -1, 0, %p25;
	setp.eq.s64 	%p26, %rd28, 0;
	setp.ne.s64 	%p27, %rd28, 0;
	selp.u32 	%r91, -1, 0, %p27;
	selp.b32 	%r92, %r90, %r91, %p26;
	and.b32  	%r93, %r92, 1;
	setp.eq.b32 	%p28, %r93, 1;
	selp.b64 	%rd33, %rd252, %rd26, %p28;
	shr.u32 	%r94, %r185, 2;
	xor.b32  	%r95, %r94, %r185;
	st.global.v2.u32 	[%rd7+8], {%r16, %r17};
	shl.b32 	%r96, %r18, 4;
	shl.b32 	%r97, %r95, 1;
	xor.b32  	%r98, %r97, %r96;
	xor.b32  	%r99, %r98, %r95;
	xor.b32  	%r184, %r99, %r18;
	st.global.v2.u32 	[%rd7+16], {%r18, %r184};
	add.s32 	%r100, %r183, 724874;
	st.global.v2.u32 	[%rd7], {%r100, %r11};
	and.b64  	%rd152, %rd77, -4294967296;
	setp.ne.s64 	%p29, %rd152, 0;
	@%p29 bra 	$L__BB1_15;
	cvt.u32.u64 	%r103, %rd77;
	add.s32 	%r104, %r183, %r184;
	add.s32 	%r105, %r104, 724874;
	rem.u32 	%r106, %r105, %r103;
	cvt.u64.u32 	%rd253, %r106;
	bra.uni 	$L__BB1_16;
$L__BB1_15:
	add.s32 	%r101, %r183, %r184;
	add.s32 	%r102, %r101, 724874;
	cvt.u64.u32 	%rd153, %r102;
	rem.u64 	%rd253, %rd153, %rd77;
$L__BB1_16:
	ld.param.u64 	%rd243, [_Z21evaluate_moves_kernelPKmPKimmS0_S0_PhPmP17curandStateXORWOWi_param_1];
	ld.param.u64 	%rd238, [_Z21evaluate_moves_kernelPKmPKimmS0_S0_PhPmP17curandStateXORWOWi_param_0];
	setp.lt.u64 	%p30, %rd27, %rd32;
	setp.eq.s64 	%p31, %rd28, 0;
	and.pred  	%p32, %p31, %p30;
	selp.b64 	%rd154, %rd28, 0, %p32;
	selp.b64 	%rd155, %rd27, %rd32, %p32;
	setp.gt.u64 	%p33, %rd27, %rd32;
	selp.u32 	%r107, -1, 0, %p33;
	setp.ne.s64 	%p34, %rd28, 0;
	selp.u32 	%r108, -1, 0, %p34;
	selp.b32 	%r109, %r107, %r108, %p31;
	and.b32  	%r110, %r109, 1;
	setp.eq.b32 	%p35, %r110, 1;
	setp.gt.u64 	%p36, %rd20, %rd25;
	selp.u32 	%r111, -1, 0, %p36;
	setp.eq.s64 	%p37, %rd21, 0;
	setp.ne.s64 	%p38, %rd21, 0;
	selp.u32 	%r112, -1, 0, %p38;
	selp.b32 	%r113, %r111, %r112, %p37;
	and.b32  	%r114, %r113, 1;
	setp.eq.b32 	%p39, %r114, 1;
	setp.gt.u64 	%p40, %rd261, %rd18;
	selp.u32 	%r115, -1, 0, %p40;
	setp.eq.s64 	%p41, %rd262, 0;
	setp.ne.s64 	%p42, %rd262, 0;
	selp.u32 	%r116, -1, 0, %p42;
	selp.b32 	%r117, %r115, %r116, %p41;
	and.b32  	%r118, %r117, 1;
	setp.eq.b32 	%p43, %r118, 1;
	mad.lo.s64 	%rd157, %rd77, %rd1, %rd253;
	cvta.to.global.u64 	%rd158, %rd243;
	shl.b64 	%rd159, %rd157, 2;
	add.s64 	%rd160, %rd158, %rd159;
	ld.global.u32 	%r119, [%rd160];
	cvta.to.global.u64 	%rd161, %rd238;
	shl.b64 	%rd162, %rd253, 3;
	add.s64 	%rd163, %rd161, %rd162;
	ld.global.u64 	%rd164, [%rd163];
	setp.eq.s32 	%p44, %r119, 1;
	neg.s64 	%rd165, %rd164;
	selp.b64 	%rd166, %rd165, %rd164, %p44;
	add.s64 	%rd168, %rd166, %rd2;
	selp.b64 	%rd169, %rd164, %rd165, %p44;
	add.s64 	%rd171, %rd169, %rd3;
	min.u64 	%rd172, %rd168, %rd171;
	max.u64 	%rd173, %rd168, %rd171;
	sub.s64 	%rd174, %rd173, %rd172;
	setp.gt.u64 	%p45, %rd155, %rd174;
	selp.u32 	%r120, -1, 0, %p45;
	setp.eq.s64 	%p46, %rd154, 0;
	setp.ne.s64 	%p47, %rd154, 0;
	selp.u32 	%r121, -1, 0, %p47;
	selp.b32 	%r122, %r120, %r121, %p46;
	and.b32  	%r123, %r122, 1;
	setp.eq.b32 	%p48, %r123, 1;
	selp.b64 	%rd265, %rd253, %rd33, %p48;
	setp.lt.u64 	%p49, %rd155, %rd174;
	and.pred  	%p50, %p46, %p49;
	selp.b64 	%rd261, %rd155, %rd174, %p50;
	selp.b64 	%rd262, %rd154, 0, %p50;
	selp.b16 	%rs13, 1, %rs26, %p43;
	selp.b16 	%rs14, 1, %rs13, %p39;
	selp.b16 	%rs15, 1, %rs14, %p35;
	selp.b16 	%rs26, 1, %rs15, %p48;
	add.s32 	%r183, %r183, 1449748;
	add.s32 	%r182, %r182, 4;
	setp.ne.s32 	%p51, %r182, 0;
	mov.u32 	%r185, %r18;
	mov.u32 	%r186, %r17;
	mov.u32 	%r199, %r16;
	mov.u32 	%r200, %r11;
	@%p51 bra 	$L__BB1_4;
	add.s32 	%r195, %r183, -724874;
	mov.u32 	%r185, %r18;
	mov.u32 	%r186, %r17;
	mov.u32 	%r199, %r16;
	mov.u32 	%r200, %r11;
$L__BB1_18:
	ld.param.u32 	%r180, [_Z21evaluate_moves_kernelPKmPKimmS0_S0_PhPmP17curandStateXORWOWi_param_9];
	and.b32  	%r29, %r180, 3;
	setp.eq.s32 	%p52, %r29, 0;
	@%p52 bra 	$L__BB1_32;
	ld.param.u64 	%rd244, [_Z21evaluate_moves_kernelPKmPKimmS0_S0_PhPmP17curandStateXORWOWi_param_1];
	ld.param.u64 	%rd239, [_Z21evaluate_moves_kernelPKmPKimmS0_S0_PhPmP17curandStateXORWOWi_param_0];
	cvta.to.global.u64 	%rd44, %rd239;
	mul.lo.s64 	%rd45, %rd77, %rd1;
	cvta.to.global.u64 	%rd46, %rd244;
	setp.eq.s32 	%p53, %r29, 1;
	mov.u32 	%r196, %r184;
	mov.u32 	%r197, %r185;
	mov.u32 	%r198, %r186;
	@%p53 bra 	$L__BB1_27;
	shr.u32 	%r124, %r200, 2;
	xor.b32  	%r125, %r124, %r200;
	st.global.v2.u32 	[%rd7+8], {%r186, %r185};
	shl.b32 	%r126, %r184, 4;
	shl.b32 	%r127, %r125, 1;
	xor.b32  	%r128, %r127, %r126;
	xor.b32  	%r129, %r128, %r125;
	xor.b32  	%r197, %r129, %r184;
	st.global.v2.u32 	[%rd7+16], {%r184, %r197};
	add.s32 	%r130, %r195, 362437;
	st.global.v2.u32 	[%rd7], {%r130, %r199};
	add.s32 	%r131, %r197, %r130;
	cvt.u64.u32 	%rd47, %r131;
	and.b64  	%rd176, %rd77, -4294967296;
	setp.ne.s64 	%p54, %rd176, 0;
	@%p54 bra 	$L__BB1_22;
	cvt.u32.u64 	%r132, %rd77;
	cvt.u32.u64 	%r133, %rd47;
	rem.u32 	%r134, %r133, %r132;
	cvt.u64.u32 	%rd258, %r134;
	bra.uni 	$L__BB1_23;
$L__BB1_22:
	rem.u64 	%rd258, %rd47, %rd77;
$L__BB1_23:
	add.s64 	%rd177, %rd258, %rd45;
	shl.b64 	%rd178, %rd177, 2;
	add.s64 	%rd179, %rd46, %rd178;
	ld.global.u32 	%r135, [%rd179];
	shl.b64 	%rd180, %rd258, 3;
	add.s64 	%rd181, %rd44, %rd180;
	ld.global.u64 	%rd182, [%rd181];
	setp.eq.s32 	%p55, %r135, 1;
	neg.s64 	%rd183, %rd182;
	selp.b64 	%rd184, %rd183, %rd182, %p55;
	add.s64 	%rd186, %rd184, %rd2;
	selp.b64 	%rd187, %rd182, %rd183, %p55;
	add.s64 	%rd189, %rd187, %rd3;
	min.u64 	%rd190, %rd186, %rd189;
	max.u64 	%rd191, %rd186, %rd189;
	sub.s64 	%rd51, %rd191, %rd190;
	setp.gt.u64 	%p56, %rd261, %rd51;
	selp.u32 	%r136, -1, 0, %p56;
	setp.eq.s64 	%p57, %rd262, 0;
	setp.ne.s64 	%p58, %rd262, 0;
	selp.u32 	%r137, -1, 0, %p58;
	selp.b32 	%r138, %r136, %r137, %p57;
	and.b32  	%r139, %r138, 1;
	setp.eq.b32 	%p59, %r139, 1;
	selp.b64 	%rd54, %rd258, %rd265, %p59;
	shr.u32 	%r140, %r199, 2;
	xor.b32  	%r141, %r140, %r199;
	st.global.v2.u32 	[%rd7+8], {%r185, %r184};
	shl.b32 	%r142, %r197, 4;
	shl.b32 	%r143, %r141, 1;
	xor.b32  	%r144, %r143, %r142;
	xor.b32  	%r145, %r144, %r141;
	xor.b32  	%r196, %r145, %r197;
	st.global.v2.u32 	[%rd7+16], {%r197, %r196};
	add.s32 	%r195, %r195, 724874;
	st.global.v2.u32 	[%rd7], {%r195, %r186};
	add.s32 	%r146, %r196, %r195;
	cvt.u64.u32 	%rd55, %r146;
	setp.ne.s64 	%p60, %rd176, 0;
	@%p60 bra 	$L__BB1_25;
	cvt.u32.u64 	%r147, %rd77;
	cvt.u32.u64 	%r148, %rd55;
	rem.u32 	%r149, %r148, %r147;
	cvt.u64.u32 	%rd259, %r149;
	bra.uni 	$L__BB1_26;
$L__BB1_25:
	rem.u64 	%rd259, %rd55, %rd77;
$L__BB1_26:
	setp.lt.u64 	%p61, %rd261, %rd51;
	setp.eq.s64 	%p62, %rd262, 0;
	and.pred  	%p63, %p62, %p61;
	selp.b64 	%rd193, %rd262, 0, %p63;
	selp.b64 	%rd194, %rd261, %rd51, %p63;
	setp.gt.u64 	%p64, %rd261, %rd51;
	selp.u32 	%r150, -1, 0, %p64;
	setp.ne.s64 	%p65, %rd262, 0;
	selp.u32 	%r151, -1, 0, %p65;
	selp.b32 	%r152, %r150, %r151, %p62;
	and.b32  	%r153, %r152, 1;
	setp.eq.b32 	%p66, %r153, 1;
	add.s64 	%rd196, %rd259, %rd45;
	shl.b64 	%rd197, %rd196, 2;
	add.s64 	%rd198, %rd46, %rd197;
	ld.global.u32 	%r154, [%rd198];
	shl.b64 	%rd199, %rd259, 3;
	add.s64 	%rd200, %rd44, %rd199;
	ld.global.u64 	%rd201, [%rd200];
	setp.eq.s32 	%p67, %r154, 1;
	neg.s64 	%rd202, %rd201;
	selp.b64 	%rd203, %rd202, %rd201, %p67;
	add.s64 	%rd205, %rd203, %rd2;
	selp.b64 	%rd206, %rd201, %rd202, %p67;
	add.s64 	%rd208, %rd206, %rd3;
	min.u64 	%rd209, %rd205, %rd208;
	max.u64 	%rd210, %rd205, %rd208;
	sub.s64 	%rd211, %rd210, %rd209;
	setp.gt.u64 	%p68, %rd194, %rd211;
	selp.u32 	%r155, -1, 0, %p68;
	setp.eq.s64 	%p69, %rd193, 0;
	setp.ne.s64 	%p70, %rd193, 0;
	selp.u32 	%r156, -1, 0, %p70;
	selp.b32 	%r157, %r155, %r156, %p69;
	and.b32  	%r158, %r157, 1;
	setp.eq.b32 	%p71, %r158, 1;
	selp.b64 	%rd265, %rd259, %rd54, %p71;
	setp.lt.u64 	%p72, %rd194, %rd211;
	and.pred  	%p73, %p69, %p72;
	selp.b64 	%rd261, %rd194, %rd211, %p73;
	selp.b64 	%rd262, %rd193, 0, %p73;
	selp.b16 	%rs17, 1, %rs26, %p66;
	selp.b16 	%rs26, 1, %rs17, %p71;
	mov.u32 	%r198, %r184;
	mov.u32 	%r199, %r185;
	mov.u32 	%r200, %r186;
$L__BB1_27:
	ld.param.u32 	%r181, [_Z21evaluate_moves_kernelPKmPKimmS0_S0_PhPmP17curandStateXORWOWi_param_9];
	and.b32  	%r159, %r181, 1;
	setp.eq.b32 	%p74, %r159, 1;
	not.pred 	%p75, %p74;
	@%p75 bra 	$L__BB1_32;
	shr.u32 	%r160, %r200, 2;
	xor.b32  	%r161, %r160, %r200;
	st.global.v2.u32 	[%rd7+8], {%r198, %r197};
	shl.b32 	%r162, %r196, 4;
	shl.b32 	%r163, %r161, 1;
	xor.b32  	%r164, %r163, %r162;
	xor.b32  	%r165, %r164, %r161;
	xor.b32  	%r166, %r165, %r196;
	st.global.v2.u32 	[%rd7+16], {%r196, %r166};
	add.s32 	%r167, %r195, 362437;
	st.global.v2.u32 	[%rd7], {%r167, %r199};
	add.s32 	%r168, %r166, %r167;
	cvt.u64.u32 	%rd66, %r168;
	and.b64  	%rd212, %rd77, -4294967296;
	setp.ne.s64 	%p76, %rd212, 0;
	@%p76 bra 	$L__BB1_30;
	cvt.u32.u64 	%r169, %rd77;
	cvt.u32.u64 	%r170, %rd66;
	rem.u32 	%r171, %r170, %r169;
	cvt.u64.u32 	%rd264, %r171;
	bra.uni 	$L__BB1_31;
$L__BB1_30:
	rem.u64 	%rd264, %rd66, %rd77;
$L__BB1_31:
	add.s64 	%rd213, %rd264, %rd45;
	shl.b64 	%rd214, %rd213, 2;
	add.s64 	%rd215, %rd46, %rd214;
	ld.global.u32 	%r172, [%rd215];
	shl.b64 	%rd216, %rd264, 3;
	add.s64 	%rd217, %rd44, %rd216;
	ld.global.u64 	%rd218, [%rd217];
	setp.eq.s32 	%p77, %r172, 1;
	neg.s64 	%rd219, %rd218;
	selp.b64 	%rd220, %rd219, %rd218, %p77;
	add.s64 	%rd222, %rd220, %rd2;
	selp.b64 	%rd223, %rd218, %rd219, %p77;
	add.s64 	%rd225, %rd223, %rd3;
	min.u64 	%rd226, %rd222, %rd225;
	max.u64 	%rd227, %rd222, %rd225;
	sub.s64 	%rd228, %rd227, %rd226;
	setp.gt.u64 	%p78, %rd261, %rd228;
	selp.u32 	%r173, -1, 0, %p78;
	setp.eq.s64 	%p79, %rd262, 0;
	setp.ne.s64 	%p80, %rd262, 0;
	selp.u32 	%r174, -1, 0, %p80;
	selp.b32 	%r175, %r173, %r174, %p79;
	and.b32  	%r176, %r175, 1;
	setp.eq.b32 	%p81, %r176, 1;
	selp.b64 	%rd265, %rd264, %rd265, %p81;
	selp.b16 	%rs26, 1, %rs26, %p81;
$L__BB1_32:
	and.b16  	%rs18, %rs26, 255;
	setp.eq.s16 	%p82, %rs18, 0;
$L__BB1_33:
	ld.param.u64 	%rd246, [_Z21evaluate_moves_kernelPKmPKimmS0_S0_PhPmP17curandStateXORWOWi_param_7];
	ld.param.u64 	%rd245, [_Z21evaluate_moves_kernelPKmPKimmS0_S0_PhPmP17curandStateXORWOWi_param_6];
	cvta.to.global.u64 	%rd73, %rd245;
	cvta.to.global.u64 	%rd74, %rd246;
	@%p82 bra 	$L__BB1_35;
	add.s64 	%rd229, %rd73, %rd1;
	mov.b16 	%rs19, 1;
	st.global.u8 	[%rd229], %rs19;
	shl.b64 	%rd230, %rd1, 3;
	add.s64 	%rd231, %rd74, %rd230;
	st.global.u64 	[%rd231], %rd265;
	bra.uni 	$L__BB1_36;
$L__BB1_35:
	add.s64 	%rd232, %rd73, %rd1;
	mov.b16 	%rs20, 0;
	st.global.u8 	[%rd232], %rs20;
	shl.b64 	%rd233, %rd1, 3;
	add.s64 	%rd234, %rd74, %rd233;
	mov.b64 	%rd235, -1;
	st.global.u64 	[%rd234], %rd235;
$L__BB1_36:
	ret;

}
	// .globl	_Z18apply_moves_kernelPimPKmm
.visible .entry _Z18apply_moves_kernelPimPKmm(
	.param .u64 .ptr .align 1 _Z18apply_moves_kernelPimPKmm_param_0,
	.param .u64 _Z18apply_moves_kernelPimPKmm_param_1,
	.param .u64 .ptr .align 1 _Z18apply_moves_kernelPimPKmm_param_2,
	.param .u64 _Z18apply_moves_kernelPimPKmm_param_3
)
{
	.reg .pred 	%p<2>;
	.reg .b32 	%r<7>;
	.reg .b64 	%rd<13>;

	ld.param.u64 	%rd2, [_Z18apply_moves_kernelPimPKmm_param_0];
	ld.param.u64 	%rd3, [_Z18apply_moves_kernelPimPKmm_param_2];
	ld.param.u64 	%rd4, [_Z18apply_moves_kernelPimPKmm_param_3];
	mov.u32 	%r1, %ctaid.x;
	mov.u32 	%r2, %ntid.x;
	mov.u32 	%r3, %tid.x;
	mad.lo.s32 	%r4, %r1, %r2, %r3;
	cvt.u64.u32 	%rd1, %r4;
	setp.le.u64 	%p1, %rd4, %rd1;
	@%p1 bra 	$L__BB2_2;
	cvta.to.global.u64 	%rd5, %rd3;
	cvta.to.global.u64 	%rd6, %rd2;
	shl.b64 	%rd7, %rd1, 3;
	add.s64 	%rd8, %rd5, %rd7;
	ld.global.u64 	%rd9, [%rd8];
	shl.b64 	%rd11, %rd9, 2;
	add.s64 	%rd12, %rd6, %rd11;
	ld.global.u32 	%r5, [%rd12];
	neg.s32 	%r6, %r5;
	st.global.u32 	[%rd12], %r6;
$L__BB2_2:
	ret;

}
	// .globl	_Z25init_curand_states_kernelP17curandStateXORWOWmm
.visible .entry _Z25init_curand_states_kernelP17curandStateXORWOWmm(
	.param .u64 .ptr .align 1 _Z25init_curand_states_kernelP17curandStateXORWOWmm_param_0,
	.param .u64 _Z25init_curand_states_kernelP17curandStateXORWOWmm_param_1,
	.param .u64 _Z25init_curand_states_kernelP17curandStateXORWOWmm_param_2
)
{
	.reg .pred 	%p<25>;
	.reg .b32 	%r<414>;
	.reg .b64 	%rd<19>;

	ld.param.u64 	%rd8, [_Z25init_curand_states_kernelP17curandStateXORWOWmm_param_0];
	ld.param.u64 	%rd9, [_Z25init_curand_states_kernelP17curandStateXORWOWmm_param_1];
	ld.param.u64 	%rd10, [_Z25init_curand_states_kernelP17curandStateXORWOWmm_param_2];
	mov.u32 	%r182, %ctaid.x;
	mov.u32 	%r183, %ntid.x;
	mov.u32 	%r184, %tid.x;
	mad.lo.s32 	%r185, %r182, %r183, %r184;
	cvt.u64.u32 	%rd18, %r185;
	setp.le.u64 	%p1, %rd10, %rd18;
	@%p1 bra 	$L__BB3_44;
	cvt.u32.u64 	%r186, %rd18;
	cvta.to.global.u64 	%rd11, %rd8;
	mad.lo.s64 	%rd2, %rd18, 48, %rd11;
	cvt.u32.u64 	%r187, %rd9;
	xor.b32  	%r188, %r187, -1429050551;
	mul.lo.s32 	%r189, %r188, 1099087573;
	{ .reg .b32 tmp; mov.b64 {tmp, %r190}, %rd9; }
	xor.b32  	%r191, %r190, -136515619;
	mul.lo.s32 	%r192, %r191, -1703105765;
	add.s32 	%r193, %r189, %r192;
	add.s32 	%r194, %r193, 6615241;
	add.s32 	%r195, %r189, 123456789;
	st.global.v2.u32 	[%rd2], {%r194, %r195};
	xor.b32  	%r196, %r189, 362436069;
	add.s32 	%r197, %r192, 521288629;
	st.global.v2.u32 	[%rd2+8], {%r196, %r197};
	xor.b32  	%r198, %r192, 88675123;
	add.s32 	%r199, %r189, 5783321;
	st.global.v2.u32 	[%rd2+16], {%r198, %r199};
	setp.eq.s32 	%p2, %r186, 0;
	@%p2 bra 	$L__BB3_43;
	mov.b32 	%r320, 0;
$L__BB3_3:
	and.b64  	%rd4, %rd18, 3;
	setp.eq.s64 	%p3, %rd4, 0;
	@%p3 bra 	$L__BB3_42;
	mul.wide.u32 	%rd12, %r320, 3200;
	mov.u64 	%rd13, precalc_xorwow_matrix;
	add.s64 	%rd5, %rd13, %rd12;
	cvt.u32.u64 	%r2, %rd4;
	mov.b32 	%r321, 0;
$L__BB3_5:
	mov.b32 	%r334, 0;
	mov.u32 	%r335, %r334;
	mov.u32 	%r336, %r334;
	mov.u32 	%r337, %r334;
	mov.u32 	%r338, %r334;
	mov.u32 	%r327, %r334;
$L__BB3_6:
	mul.wide.u32 	%rd14, %r327, 4;
	add.s64 	%rd15, %rd2, %rd14;
	ld.global.u32 	%r10, [%rd15+4];
	shl.b32 	%r11, %r327, 5;
	mov.b32 	%r333, 0;
$L__BB3_7:
	.pragma "nounroll";
	shr.u32 	%r204, %r10, %r333;
	and.b32  	%r205, %r204, 1;
	setp.eq.b32 	%p4, %r205, 1;
	not.pred 	%p5, %p4;
	add.s32 	%r206, %r11, %r333;
	mul.lo.s32 	%r207, %r206, 5;
	mul.wide.u32 	%rd16, %r207, 4;
	add.s64 	%rd6, %rd5, %rd16;
	@%p5 bra 	$L__BB3_9;
	ld.global.u32 	%r208, [%rd6];
	xor.b32  	%r338, %r338, %r208;
	ld.global.u32 	%r209, [%rd6+4];
	xor.b32  	%r337, %r337, %r209;
	ld.global.u32 	%r210, [%rd6+8];
	xor.b32  	%r336, %r336, %r210;
	ld.global.u32 	%r211, [%rd6+12];
	xor.b32  	%r335, %r335, %r211;
	ld.global.u32 	%r212, [%rd6+16];
	xor.b32  	%r334, %r334, %r212;
$L__BB3_9:
	and.b32  	%r214, %r204, 2;
	setp.eq.s32 	%p6, %r214, 0;
	@%p6 bra 	$L__BB3_11;
	ld.global.u32 	%r215, [%rd6+20];
	xor.b32  	%r338, %r338, %r215;
	ld.global.u32 	%r216, [%rd6+24];
	xor.b32  	%r337, %r337, %r216;
	ld.global.u32 	%r217, [%rd6+28];
	xor.b32  	%r336, %r336, %r217;
	ld.global.u32 	%r218, [%rd6+32];
	xor.b32  	%r335, %r335, %r218;
	ld.global.u32 	%r219, [%rd6+36];
	xor.b32  	%r334, %r334, %r219;
$L__BB3_11:
	and.b32  	%r221, %r204, 4;
	setp.eq.s32 	%p7, %r221, 0;
	@%p7 bra 	$L__BB3_13;
	ld.global.u32 	%r222, [%rd6+40];
	xor.b32  	%r338, %r338, %r222;
	ld.global.u32 	%r223, [%rd6+44];
	xor.b32  	%r337, %r337, %r223;
	ld.global.u32 	%r224, [%rd6+48];
	xor.b32  	%r336, %r336, %r224;
	ld.global.u32 	%r225, [%rd6+52];
	xor.b32  	%r335, %r335, %r225;
	ld.global.u32 	%r226, [%rd6+56];
	xor.b32  	%r334, %r334, %r226;
$L__BB3_13:
	and.b32  	%r228, %r204, 8;
	setp.eq.s32 	%p8, %r228, 0;
	@%p8 bra 	$L__BB3_15;
	ld.global.u32 	%r229, [%rd6+60];
	xor.b32  	%r338, %r338, %r229;
	ld.global.u32 	%r230, [%rd6+64];
	xor.b32  	%r337, %r337, %r230;
	ld.global.u32 	%r231, [%rd6+68];
	xor.b32  	%r336, %r336, %r231;
	ld.global.u32 	%r232, [%rd6+72];
	xor.b32  	%r335, %r335, %r232;
	ld.global.u32 	%r233, [%rd6+76];
	xor.b32  	%r334, %r334, %r233;
$L__BB3_15:
	and.b32  	%r235, %r204, 16;
	setp.eq.s32 	%p9, %r235, 0;
	@%p9 bra 	$L__BB3_17;
	ld.global.u32 	%r236, [%rd6+80];
	xor.b32  	%r338, %r338, %r236;
	ld.global.u32 	%r237, [%rd6+84];
	xor.b32  	%r337, %r337, %r237;
	ld.global.u32 	%r238, [%rd6+88];
	xor.b32  	%r336, %r336, %r238;
	ld.global.u32 	%r239, [%rd6+92];
	xor.b32  	%r335, %r335, %r239;
	ld.global.u32 	%r240, [%rd6+96];
	xor.b32  	%r334, %r334, %r240;
$L__BB3_17:
	and.b32  	%r242, %r204, 32;
	setp.eq.s32 	%p10, %r242, 0;
	@%p10 bra 	$L__BB3_19;
	ld.global.u32 	%r243, [%rd6+100];
	xor.b32  	%r338, %r338, %r243;
	ld.global.u32 	%r244, [%rd6+104];
	xor.b32  	%r337, %r337, %r244;
	ld.global.u32 	%r245, [%rd6+108];
	xor.b32  	%r336, %r336, %r245;
	ld.global.u32 	%r246, [%rd6+112];
	xor.b32  	%r335, %r335, %r246;
	ld.global.u32 	%r247, [%rd6+116];
	xor.b32  	%r334, %r334, %r247;
$L__BB3_19:
	and.b32  	%r249, %r204, 64;
	setp.eq.s32 	%p11, %r249, 0;
	@%p11 bra 	$L__BB3_21;
	ld.global.u32 	%r250, [%rd6+120];
	xor.b32  	%r338, %r338, %r250;
	ld.global.u32 	%r251, [%rd6+124];
	xor.b32  	%r337, %r337, %r251;
	ld.global.u32 	%r252, [%rd6+128];
	xor.b32  	%r336, %r336, %r252;
	ld.global.u32 	%r253, [%rd6+132];
	xor.b32  	%r335, %r335, %r253;
	ld.global.u32 	%r254, [%rd6+136];
	xor.b32  	%r334, %r334, %r254;
$L__BB3_21:
	and.b32  	%r256, %r204, 128;
	setp.eq.s32 	%p12, %r256, 0;
	@%p12 bra 	$L__BB3_23;
	ld.global.u32 	%r257, [%rd6+140];
	xor.b32  	%r338, %r338, %r257;
	ld.global.u32 	%r258, [%rd6+144];
	xor.b32  	%r337, %r337, %r258;
	ld.global.u32 	%r259, [%rd6+148];
	xor.b32  	%r336, %r336, %r259;
	ld.global.u32 	%r260, [%rd6+152];
	xor.b32  	%r335, %r335, %r260;
	ld.global.u32 	%r261, [%rd6+156];
	xor.b32  	%r334, %r334, %r261;
$L__BB3_23:
	and.b32  	%r263, %r204, 256;
	setp.eq.s32 	%p13, %r263, 0;
	@%p13 bra 	$L__BB3_25;
	ld.global.u32 	%r264, [%rd6+160];
	xor.b32  	%r338, %r338, %r264;
	ld.global.u32 	%r265, [%rd6+164];
	xor.b32  	%r337, %r337, %r265;
	ld.global.u32 	%r266, [%rd6+168];
	xor.b32  	%r336, %r336, %r266;
	ld.global.u32 	%r267, [%rd6+172];
	xor.b32  	%r335, %r335, %r267;
	ld.global.u32 	%r268, [%rd6+176];
	xor.b32  	%r334, %r334, %r268;
$L__BB3_25:
	and.b32  	%r270, %r204, 512;
	setp.eq.s32 	%p14, %r270, 0;
	@%p14 bra 	$L__BB3_27;
	ld.global.u32 	%r271, [%rd6+180];
	xor.b32  	%r338, %r338, %r271;
	ld.global.u32 	%r272, [%rd6+184];
	xor.b32  	%r337, %r337, %r272;
	ld.global.u32 	%r273, [%rd6+188];
	xor.b32  	%r336, %r336, %r273;
	ld.global.u32 	%r274, [%rd6+192];
	xor.b32  	%r335, %r335, %r274;
	ld.global.u32 	%r275, [%rd6+196];
	xor.b32  	%r334, %r334, %r275;
$L__BB3_27:
	and.b32  	%r277, %r204, 1024;
	setp.eq.s32 	%p15, %r277, 0;
	@%p15 bra 	$L__BB3_29;
	ld.global.u32 	%r278, [%rd6+200];
	xor.b32  	%r338, %r338, %r278;
	ld.global.u32 	%r279, [%rd6+204];
	xor.b32  	%r337, %r337, %r279;
	ld.global.u32 	%r280, [%rd6+208];
	xor.b32  	%r336, %r336, %r280;
	ld.global.u32 	%r281, [%rd6+212];
	xor.b32  	%r335, %r335, %r281;
	ld.global.u32 	%r282, [%rd6+216];
	xor.b32  	%r334, %r334, %r282;
$L__BB3_29:
	and.b32  	%r284, %r204, 2048;
	setp.eq.s32 	%p16, %r284, 0;
	@%p16 bra 	$L__BB3_31;
	ld.global.u32 	%r285, [%rd6+220];
	xor.b32  	%r338, %r338, %r285;
	ld.global.u32 	%r286, [%rd6+224];
	xor.b32  	%r337, %r337, %r286;
	ld.global.u32 	%r287, [%rd6+228];
	xor.b32  	%r336, %r336, %r287;
	ld.global.u32 	%r288, [%rd6+232];
	xor.b32  	%r335, %r335, %r288;
	ld.global.u32 	%r289, [%rd6+236];
	xor.b32  	%r334, %r334, %r289;
$L__BB3_31:
	and.b32  	%r291, %r204, 4096;
	setp.eq.s32 	%p17, %r291, 0;
	@%p17 bra 	$L__BB3_33;
	ld.global.u32 	%r292, [%rd6+240];
	xor.b32  	%r338, %r338, %r292;
	ld.global.u32 	%r293, [%rd6+244];
	xor.b32  	%r337, %r337, %r293;
	ld.global.u32 	%r294, [%rd6+248];
	xor.b32  	%r336, %r336, %r294;
	ld.global.u32 	%r295, [%rd6+252];
	xor.b32  	%r335, %r335, %r295;
	ld.global.u32 	%r296, [%rd6+256];
	xor.b32  	%r334, %r334, %r296;
$L__BB3_33:
	and.b32  	%r298, %r204, 8192;
	setp.eq.s32 	%p18, %r298, 0;
	@%p18 bra 	$L__BB3_35;
	ld.global.u32 	%r299, [%rd6+260];
	xor.b32  	%r338, %r338, %r299;
	ld.global.u32 	%r300, [%rd6+264];
	xor.b32  	%r337, %r337, %r300;
	ld.global.u32 	%r301, [%rd6+268];
	xor.b32  	%r336, %r336, %r301;
	ld.global.u32 	%r302, [%rd6+272];
	xor.b32  	%r335, %r335, %r302;
	ld.global.u32 	%r303, [%rd6+276];
	xor.b32  	%r334, %r334, %r303;
$L__BB3_35:
	and.b32  	%r305, %r204, 16384;
	setp.eq.s32 	%p19, %r305, 0;
	@%p19 bra 	$L__BB3_37;
	ld.global.u32 	%r306, [%rd6+280];
	xor.b32  	%r338, %r338, %r306;
	ld.global.u32 	%r307, [%rd6+284];
	xor.b32  	%r337, %r337, %r307;
	ld.global.u32 	%r308, [%rd6+288];
	xor.b32  	%r336, %r336, %r308;
	ld.global.u32 	%r309, [%rd6+292];
	xor.b32  	%r335, %r335, %r309;
	ld.global.u32 	%r310, [%rd6+296];
	xor.b32  	%r334, %r334, %r310;
$L__BB3_37:
	and.b32  	%r312, %r204, 32768;
	setp.eq.s32 	%p20, %r312, 0;
	@%p20 bra 	$L__BB3_39;
	ld.global.u32 	%r313, [%rd6+300];
	xor.b32  	%r338, %r338, %r313;
	ld.global.u32 	%r314, [%rd6+304];
	xor.b32  	%r337, %r337, %r314;
	ld.global.u32 	%r315, [%rd6+308];
	xor.b32  	%r336, %r336, %r315;
	ld.global.u32 	%r316, [%rd6+312];
	xor.b32  	%r335, %r335, %r316;
	ld.global.u32 	%r317, [%rd6+316];
	xor.b32  	%r334, %r334, %r317;
$L__BB3_39:
	add.s32 	%r333, %r333, 16;
	setp.ne.s32 	%p21, %r333, 32;
	@%p21 bra 	$L__BB3_7;
	mad.lo.s32 	%r318, %r327, -31, %r11;
	add.s32 	%r327, %r318, 1;
	setp.ne.s32 	%p22, %r327, 5;
	@%p22 bra 	$L__BB3_6;
	st.global.u32 	[%rd2+4], %r338;
	st.global.u32 	[%rd2+8], %r337;
	st.global.u32 	[%rd2+12], %r336;
	st.global.u32 	[%rd2+16], %r335;
	st.global.u32 	[%rd2+20], %r334;
	add.s32 	%r321, %r321, 1;
	setp.lt.u32 	%p23, %r321, %r2;
	@%p23 bra 	$L__BB3_5;
$L__BB3_42:
	shr.u64 	%rd7, %rd18, 2;
	add.s32 	%r320, %r320, 1;
	setp.gt.u64 	%p24, %rd18, 3;
	mov.u64 	%rd18, %rd7;
	@%p24 bra 	$L__BB3_3;
$L__BB3_43:
	mov.b32 	%r319, 0;
	st.global.v2.u32 	[%rd2+24], {%r319, %r319};
	st.global.u32 	[%rd2+32], %r319;
	mov.b64 	%rd17, 0;
	st.global.u64 	[%rd2+40], %rd17;
$L__BB3_44:
	ret;

}


// ===== COMPILED SASS (sm_100) =====

	.target	sm_100

	.elftype	@"ET_EXEC"


//--------------------- .note.nv.tkinfo           --------------------------
	.section	.note.nv.tkinfo,"",@"SHT_NOTE"
	.sectionflags	@"SHF_NOTE_NV_TKINFO"
	.tkinfo
        /*0018*/ 	.word	0x00000002
        /*0030*/ 	.string	""
        /*0030*/ 	.string	"ptxas"
        /*0030*/ 	.string	"Cuda compilation tools, release 13.0, V13.0.88"
        /*0030*/ 	.string	"Build cuda_13.0.r13.0/compiler.36424714_0"
        /*0030*/ 	.string	"-arch sm_100 -m 64 "



//--------------------- .note.nv.cuinfo           --------------------------
	.section	.note.nv.cuinfo,"",@"SHT_NOTE"
	.sectionflags	@"SHF_NOTE_NV_CUINFO"
        /*0018*/ 	.short	0x0002
        /*001a*/ 	.short	0x0064
        /*001c*/ 	.short	0x0082
	.zero		2


//--------------------- .nv.info                  --------------------------
	.section	.nv.info,"",@"SHT_CUDA_INFO"
	.align	4


	//----- nvinfo : EIATTR_REGCOUNT
	.align		4
        /*0000*/ 	.byte	0x04, 0x2f
        /*0002*/ 	.short	(.L_10 - .L_9)
	.align		4
.L_9:
        /*0004*/ 	.word	index@(_Z16calc_sums_kernelPKmPKimmPmS3_)
        /*0008*/ 	.word	0x0000001e


	//----- nvinfo : EIATTR_FRAME_SIZE
	.align		4
.L_10:
        /*000c*/ 	.byte	0x04, 0x11
        /*000e*/ 	.short	(.L_12 - .L_11)
	.align		4
.L_11:
        /*0010*/ 	.word	index@(_Z16calc_sums_kernelPKmPKimmPmS3_)
        /*0014*/ 	.word	0x00000000


	//----- nvinfo : EIATTR_REGCOUNT
	.align		4
.L_12:
        /*0018*/ 	.byte	0x04, 0x2f
        /*001a*/ 	.short	(.L_14 - .L_13)
	.align		4
.L_13:
        /*001c*/ 	.word	index@(_Z21evaluate_moves_kernelPKmPKimmS0_S0_PhPmP17curandStateXORWOWi)
        /*0020*/ 	.word	0x00000030


	//----- nvinfo : EIATTR_FRAME_SIZE
	.align		4
.L_14:
        /*0024*/ 	.byte	0x04, 0x11
        /*0026*/ 	.short	(.L_16 - .L_15)
	.align		4
.L_15:
        /*0028*/ 	.word	index@($__internal_0_$__cuda_sm20_rem_u64)
        /*002c*/ 	.word	0x00000000


	//----- nvinfo : EIATTR_FRAME_SIZE
	.align		4
.L_16:
        /*0030*/ 	.byte	0x04, 0x11
        /*0032*/ 	.short	(.L_18 - .L_17)
	.align		4
.L_17:
        /*0034*/ 	.word	index@(_Z21evaluate_moves_kernelPKmPKimmS0_S0_PhPmP17curandStateXORWOWi)
        /*0038*/ 	.word	0x00000000


	//----- nvinfo : EIATTR_REGCOUNT
	.align		4
.L_18:
        /*003c*/ 	.byte	0x04, 0x2f
        /*003e*/ 	.short	(.L_20 - .L_19)
	.align		4
.L_19:
        /*0040*/ 	.word	index@(_Z18apply_moves_kernelPimPKmm)
        /*0044*/ 	.word	0x0000000a


	//----- nvinfo : EIATTR_FRAME_SIZE
	.align		4
.L_20:
        /*0048*/ 	.byte	0x04, 0x11
        /*004a*/ 	.short	(.L_22 - .L_21)
	.align		4
.L_21:
        /*004c*/ 	.word	index@(_Z18apply_moves_kernelPimPKmm)
        /*0050*/ 	.word	0x00000000


	//----- nvinfo : EIATTR_REGCOUNT
	.align		4
.L_22:
        /*0054*/ 	.byte	0x04, 0x2f
        /*0056*/ 	.short	(.L_24 - .L_23)
	.align		4
.L_23:
        /*0058*/ 	.word	index@(_Z25init_curand_states_kernelP17curandStateXORWOWmm)
        /*005c*/ 	.word	0x0000001f


	//----- nvinfo : EIATTR_FRAME_SIZE
	.align		4
.L_24:
        /*0060*/ 	.byte	0x04, 0x11
        /*0062*/ 	.short	(.L_26 - .L_25)
	.align		4
.L_25:
        /*0064*/ 	.word	index@(_Z25init_curand_states_kernelP17curandStateXORWOWmm)
        /*0068*/ 	.word	0x00000000


	//----- nvinfo : EIATTR_MIN_STACK_SIZE
	.align		4
.L_26:
        /*006c*/ 	.byte	0x04, 0x12
        /*006e*/ 	.short	(.L_28 - .L_27)
	.align		4
.L_27:
        /*0070*/ 	.word	index@(_Z25init_curand_states_kernelP17curandStateXORWOWmm)
        /*0074*/ 	.word	0x00000000


	//----- nvinfo : EIATTR_MIN_STACK_SIZE
	.align		4
.L_28:
        /*0078*/ 	.byte	0x04, 0x12
        /*007a*/ 	.short	(.L_30 - .L_29)
	.align		4
.L_29:
        /*007c*/ 	.word	index@(_Z18apply_moves_kernelPimPKmm)
        /*0080*/ 	.word	0x00000000


	//----- nvinfo : EIATTR_MIN_STACK_SIZE
	.align		4
.L_30:
        /*0084*/ 	.byte	0x04, 0x12
        /*0086*/ 	.short	(.L_32 - .L_31)
	.align		4
.L_31:
        /*0088*/ 	.word	index@(_Z21evaluate_moves_kernelPKmPKimmS0_S0_PhPmP17curandStateXORWOWi)
        /*008c*/ 	.word	0x00000000


	//----- nvinfo : EIATTR_MIN_STACK_SIZE
	.align		4
.L_32:
        /*0090*/ 	.byte	0x04, 0x12
        /*0092*/ 	.short	(.L_34 - .L_33)
	.align		4
.L_33:
        /*0094*/ 	.word	index@(_Z16calc_sums_kernelPKmPKimmPmS3_)
        /*0098*/ 	.word	0x00000000
.L_34:


//--------------------- .nv.compat                --------------------------
	.section	.nv.compat,"",@"SHT_CUDA_COMPAT_INFO"
	.align	4
        /*0000*/ 	.byte	0x02, 0x09, 0x00, 0x00, 0x02, 0x02, 0x01, 0x00, 0x02, 0x05, 0x05, 0x00, 0x03, 0x07, 0x01, 0x01
        /*0010*/ 	.byte	0x02, 0x03, 0x00, 0x00, 0x02, 0x06, 0x01, 0x00, 0x04, 0x0b, 0x08, 0x00, 0x09, 0x00, 0x00, 0x00
        /*0020*/ 	.byte	0x00, 0x00, 0x00, 0x00


//--------------------- .nv.info._Z25init_curand_states_kernelP17curandStateXORWOWmm --------------------------
	.section	.nv.info._Z25init_curand_states_kernelP17curandStateXORWOWmm,"",@"SHT_CUDA_INFO"
	.sectionflags	@""
	.align	4


	//----- nvinfo : EIATTR_CUDA_API_VERSION
	.align		4
        /*0000*/ 	.byte	0x04, 0x37
        /*0002*/ 	.short	(.L_36 - .L_35)
.L_35:
        /*0004*/ 	.word	0x00000082


	//----- nvinfo : EIATTR_KPARAM_INFO
	.align		4
.L_36:
        /*0008*/ 	.byte	0x04, 0x17
        /*000a*/ 	.short	(.L_38 - .L_37)
.L_37:
        /*000c*/ 	.word	0x00000000
        /*0010*/ 	.short	0x0002
        /*0012*/ 	.short	0x0010
        /*0014*/ 	.byte	0x00, 0xf0, 0x21, 0x00


	//----- nvinfo : EIATTR_KPARAM_INFO
	.align		4
.L_38:
        /*0018*/ 	.byte	0x04, 0x17
        /*001a*/ 	.short	(.L_40 - .L_39)
.L_39:
        /*001c*/ 	.word	0x00000000
        /*0020*/ 	.short	0x0001
        /*0022*/ 	.short	0x0008
        /*0024*/ 	.byte	0x00, 0xf0, 0x21, 0x00


	//----- nvinfo : EIATTR_KPARAM_INFO
	.align		4
.L_40:
        /*0028*/ 	.byte	0x04, 0x17
        /*002a*/ 	.short	(.L_42 - .L_41)
.L_41:
        /*002c*/ 	.word	0x00000000
        /*0030*/ 	.short	0x0000
        /*0032*/ 	.short	0x0000
        /*0034*/ 	.byte	0x00, 0xf5, 0x21, 0x00


	//----- nvinfo : EIATTR_SPARSE_MMA_MASK
	.align		4
.L_42:
        /*0038*/ 	.byte	0x03, 0x50
        /*003a*/ 	.short	0x0000


	//----- nvinfo : EIATTR_MAXREG_COUNT
	.align		4
        /*003c*/ 	.byte	0x03, 0x1b
        /*003e*/ 	.short	0x00ff


	//----- nvinfo : EIATTR_MERCURY_ISA_VERSION
	.align		4
        /*0040*/ 	.byte	0x03, 0x5f
        /*0042*/ 	.short	0x0101


	//----- nvinfo : EIATTR_VRC_CTA_INIT_COUNT
	.align		4
        /*0044*/ 	.byte	0x02, 0x4a
	.zero		1
	.zero		1


	//----- nvinfo : EIATTR_EXIT_INSTR_OFFSETS
	.align		4
        /*0048*/ 	.byte	0x04, 0x1c
        /*004a*/ 	.short	(.L_44 - .L_43)


	//   ....[0]....
.L_43:
        /*004c*/ 	.word	0x00000080


	//   ....[1]....
        /*0050*/ 	.word	0x00000f30


	//----- nvinfo : EIATTR_CRS_STACK_SIZE
	.align		4
.L_44:
        /*0054*/ 	.byte	0x04, 0x1e
        /*0056*/ 	.short	(.L_46 - .L_45)
.L_45:
        /*0058*/ 	.word	0x00000000


	//----- nvinfo : EIATTR_CBANK_PARAM_SIZE
	.align		4
.L_46:
        /*005c*/ 	.byte	0x03, 0x19
        /*005e*/ 	.short	0x0018


	//----- nvinfo : EIATTR_PARAM_CBANK
	.align		4
        /*0060*/ 	.byte	0x04, 0x0a
        /*0062*/ 	.short	(.L_48 - .L_47)
	.align		4
.L_47:
        /*0064*/ 	.word	index@(.nv.constant0._Z25init_curand_states_kernelP17curandStateXORWOWmm)
        /*0068*/ 	.short	0x0380
        /*006a*/ 	.short	0x0018


	//----- nvinfo : EIATTR_SW_WAR
	.align		4
.L_48:
        /*006c*/ 	.byte	0x04, 0x36
        /*006e*/ 	.short	(.L_50 - .L_49)
.L_49:
        /*0070*/ 	.word	0x00000008
.L_50:


//--------------------- .nv.info._Z18apply_moves_kernelPimPKmm --------------------------
	.section	.nv.info._Z18apply_moves_kernelPimPKmm,"",@"SHT_CUDA_INFO"
	.sectionflags	@""
	.align	4


	//----- nvinfo : EIATTR_CUDA_API_VERSION
	.align		4
        /*0000*/ 	.byte	0x04, 0x37
        /*0002*/ 	.short	(.L_52 - .L_51)
.L_51:
        /*0004*/ 	.word	0x00000082


	//----- nvinfo : EIATTR_KPARAM_INFO
	.align		4
.L_52:
        /*0008*/ 	.byte	0x04, 0x17
        /*000a*/ 	.short	(.L_54 - .L_53)
.L_53:
        /*000c*/ 	.word	0x00000000
        /*0010*/ 	.short	0x0003
        /*0012*/ 	.short	0x0018
        /*0014*/ 	.byte	0x00, 0xf0, 0x21, 0x00


	//----- nvinfo : EIATTR_KPARAM_INFO
	.align		4
.L_54:
        /*0018*/ 	.byte	0x04, 0x17
        /*001a*/ 	.short	(.L_56 - .L_55)
.L_55:
        /*001c*/ 	.word	0x00000000
        /*0020*/ 	.short	0x0002
        /*0022*/ 	.short	0x0010
        /*0024*/ 	.byte	0x00, 0xf5, 0x21, 0x00


	//----- nvinfo : EIATTR_KPARAM_INFO
	.align		4
.L_56:
        /*0028*/ 	.byte	0x04, 0x17
        /*002a*/ 	.short	(.L_58 - .L_57)
.L_57:
        /*002c*/ 	.word	0x00000000
        /*0030*/ 	.short	0x0001
        /*0032*/ 	.short	0x0008
        /*0034*/ 	.byte	0x00, 0xf0, 0x21, 0x00


	//----- nvinfo : EIATTR_KPARAM_INFO
	.align		4
.L_58:
        /*0038*/ 	.byte	0x04, 0x17
        /*003a*/ 	.short	(.L_60 - .L_59)
.L_59:
        /*003c*/ 	.word	0x00000000
        /*0040*/ 	.short	0x0000
        /*0042*/ 	.short	0x0000
        /*0044*/ 	.byte	0x00, 0xf5, 0x21, 0x00


	//----- nvinfo : EIATTR_SPARSE_MMA_MASK
	.align		4
.L_60:
        /*0048*/ 	.byte	0x03, 0x50
        /*004a*/ 	.short	0x0000


	//----- nvinfo : EIATTR_MAXREG_COUNT
	.align		4
        /*004c*/ 	.byte	0x03, 0x1b
        /*004e*/ 	.short	0x00ff


	//----- nvinfo : EIATTR_MERCURY_ISA_VERSION
	.align		4
        /*0050*/ 	.byte	0x03, 0x5f
        /*0052*/ 	.short	0x0101


	//----- nvinfo : EIATTR_VRC_CTA_INIT_COUNT
	.align		4
        /*0054*/ 	.byte	0x02, 0x4a
	.zero		1
	.zero		1


	//----- nvinfo : EIATTR_EXIT_INSTR_OFFSETS
	.align		4
        /*0058*/ 	.byte	0x04, 0x1c
        /*005a*/ 	.short	(.L_62 - .L_61)


	//   ....[0]....
.L_61:
        /*005c*/ 	.word	0x00000080


	//   ....[1]....
        /*0060*/ 	.word	0x00000140


	//----- nvinfo : EIATTR_CBANK_PARAM_SIZE
	.align		4
.L_62:
        /*0064*/ 	.byte	0x03, 0x19
        /*0066*/ 	.short	0x0020


	//----- nvinfo : EIATTR_PARAM_CBANK
	.align		4
        /*0068*/ 	.byte	0x04, 0x0a
        /*006a*/ 	.short	(.L_64 - .L_63)
	.align		4
.L_63:
        /*006c*/ 	.word	index@(.nv.constant0._Z18apply_moves_kernelPimPKmm)
        /*0070*/ 	.short	0x0380
        /*0072*/ 	.short	0x0020


	//----- nvinfo : EIATTR_SW_WAR
	.align		4
.L_64:
        /*0074*/ 	.byte	0x04, 0x36
        /*0076*/ 	.short	(.L_66 - .L_65)
.L_65:
        /*0078*/ 	.word	0x00000008
.L_66:


//--------------------- .nv.info._Z21evaluate_moves_kernelPKmPKimmS0_S0_PhPmP17curandStateXORWOWi --------------------------
	.section	.nv.info._Z21evaluate_moves_kernelPKmPKimmS0_S0_PhPmP17curandStateXORWOWi,"",@"SHT_CUDA_INFO"
	.sectionflags	@""
	.align	4


	//----- nvinfo : EIATTR_CUDA_API_VERSION
	.align		4
        /*0000*/ 	.byte	0x04, 0x37
        /*0002*/ 	.short	(.L_68 - .L_67)
.L_67:
        /*0004*/ 	.word	0x00000082


	//----- nvinfo : EIATTR_KPARAM_INFO
	.align		4
.L_68:
        /*0008*/ 	.byte	0x04, 0x17
        /*000a*/ 	.short	(.L_70 - .L_69)
.L_69:
        /*000c*/ 	.word	0x00000000
        /*0010*/ 	.short	0x0009
        /*0012*/ 	.short	0x0048
        /*0014*/ 	.byte	0x00, 0xf0, 0x11, 0x00


	//----- nvinfo : EIATTR_KPARAM_INFO
	.align		4
.L_70:
        /*0018*/ 	.byte	0x04, 0x17
        /*001a*/ 	.short	(.L_72 - .L_71)
.L_71:
        /*001c*/ 	.word	0x00000000
        /*0020*/ 	.short	0x0008
        /*0022*/ 	.short	0x0040
        /*0024*/ 	.byte	0x00, 0xf5, 0x21, 0x00


	//----- nvinfo : EIATTR_KPARAM_INFO
	.align		4
.L_72:
        /*0028*/ 	.byte	0x04, 0x17
        /*002a*/ 	.short	(.L_74 - .L_73)
.L_73:
        /*002c*/ 	.word	0x00000000
        /*0030*/ 	.short	0x0007
        /*0032*/ 	.short	0x0038
        /*0034*/ 	.byte	0x00, 0xf5, 0x21, 0x00


	//----- nvinfo : EIATTR_KPARAM_INFO
	.align		4
.L_74:
        /*0038*/ 	.byte	0x04, 0x17
        /*003a*/ 	.short	(.L_76 - .L_75)
.L_75:
        /*003c*/ 	.word	0x00000000
        /*0040*/ 	.short	0x0006
        /*0042*/ 	.short	0x0030
        /*0044*/ 	.byte	0x00, 0xf5, 0x21, 0x00


	//----- nvinfo : EIATTR_KPARAM_INFO
	.align		4
.L_76:
        /*0048*/ 	.byte	0x04, 0x17
        /*004a*/ 	.short	(.L_78 - .L_77)
.L_77:
        /*004c*/ 	.word	0x00000000
        /*0050*/ 	.short	0x0005
        /*0052*/ 	.short	0x0028
        /*0054*/ 	.byte	0x00, 0xf5, 0x21, 0x00


	//----- nvinfo : EIATTR_KPARAM_INFO
	.align		4
.L_78:
        /*0058*/ 	.byte	0x04, 0x17
        /*005a*/ 	.short	(.L_80 - .L_79)
.L_79:
        /*005c*/ 	.word	0x00000000
        /*0060*/ 	.short	0x0004
        /*0062*/ 	.short	0x0020
        /*0064*/ 	.byte	0x00, 0xf5, 0x21, 0x00


	//----- nvinfo : EIATTR_KPARAM_INFO
	.align		4
.L_80:
        /*0068*/ 	.byte	0x04, 0x17
        /*006a*/ 	.short	(.L_82 - .L_81)
.L_81:
        /*006c*/ 	.word	0x00000000
        /*0070*/ 	.short	0x0003
        /*0072*/ 	.short	0x0018
        /*0074*/ 	.byte	0x00, 0xf0, 0x21, 0x00


	//----- nvinfo : EIATTR_KPARAM_INFO
	.align		4
.L_82:
        /*0078*/ 	.byte	0x04, 0x17
        /*007a*/ 	.short	(.L_84 - .L_83)
.L_83:
        /*007c*/ 	.word	0x00000000
        /*0080*/ 	.short	0x0002
        /*0082*/ 	.short	0x0010
        /*0084*/ 	.byte	0x00, 0xf0, 0x21, 0x00


	//----- nvinfo : EIATTR_KPARAM_INFO
	.align		4
.L_84:
        /*0088*/ 	.byte	0x04, 0x17
        /*008a*/ 	.short	(.L_86 - .L_85)
.L_85:
        /*008c*/ 	.word	0x00000000
        /*0090*/ 	.short	0x0001
        /*0092*/ 	.short	0x0008
        /*0094*/ 	.byte	0x00, 0xf5, 0x21, 0x00


	//----- nvinfo : EIATTR_KPARAM_INFO
	.align		4
.L_86:
        /*0098*/ 	.byte	0x04, 0x17
        /*009a*/ 	.short	(.L_88 - .L_87)
.L_87:
        /*009c*/ 	.word	0x00000000
        /*00a0*/ 	.short	0x0000
        /*00a2*/ 	.short	0x0000
        /*00a4*/ 	.byte	0x00, 0xf5, 0x21, 0x00


	//----- nvinfo : EIATTR_SPARSE_MMA_MASK
	.align		4
.L_88:
        /*00a8*/ 	.byte	0x03, 0x50
        /*00aa*/ 	.short	0x0000


	//----- nvinfo : EIATTR_MAXREG_COUNT
	.align		4
        /*00ac*/ 	.byte	0x03, 0x1b
        /*00ae*/ 	.short	0x00ff


	//----- nvinfo : EIATTR_MERCURY_ISA_VERSION
	.align		4
        /*00b0*/ 	.byte	0x03, 0x5f
        /*00b2*/ 	.short	0x0101


	//----- nvinfo : EIATTR_VRC_CTA_INIT_COUNT
	.align		4
        /*00b4*/ 	.byte	0x02, 0x4a
	.zero		1
	.zero		1


	//----- nvinfo : EIATTR_EXIT_INSTR_OFFSETS
	.align		4
        /*00b8*/ 	.byte	0x04, 0x1c
        /*00ba*/ 	.short	(.L_90 - .L_89)


	//   ....[0]....
.L_89:
        /*00bc*/ 	.word	0x00000080


	//   ....[1]....
        /*00c0*/ 	.word	0x00003030


	//   ....[2]....
        /*00c4*/ 	.word	0x000030d0


	//----- nvinfo : EIATTR_CRS_STACK_SIZE
	.align		4
.L_90:
        /*00c8*/ 	.byte	0x04, 0x1e
        /*00ca*/ 	.short	(.L_92 - .L_91)
.L_91:
        /*00cc*/ 	.word	0x00000000


	//----- nvinfo : EIATTR_CBANK_PARAM_SIZE
	.align		4
.L_92:
        /*00d0*/ 	.byte	0x03, 0x19
        /*00d2*/ 	.short	0x004c


	//----- nvinfo : EIATTR_PARAM_CBANK
	.align		4
        /*00d4*/ 	.byte	0x04, 0x0a
        /*00d6*/ 	.short	(.L_94 - .L_93)
	.align		4
.L_93:
        /*00d8*/ 	.word	index@(.nv.constant0._Z21evaluate_moves_kernelPKmPKimmS0_S0_PhPmP17curandStateXORWOWi)
        /*00dc*/ 	.short	0x0380
        /*00de*/ 	.short	0x004c


	//----- nvinfo : EIATTR_SW_WAR
	.align		4
.L_94:
        /*00e0*/ 	.byte	0x04, 0x36
        /*00e2*/ 	.short	(.L_96 - .L_95)
.L_95:
        /*00e4*/ 	.word	0x00000008
.L_96:


//--------------------- .nv.info._Z16calc_sums_kernelPKmPKimmPmS3_ --------------------------
	.section	.nv.info._Z16calc_sums_kernelPKmPKimmPmS3_,"",@"SHT_CUDA_INFO"
	.sectionflags	@""
	.align	4


	//----- nvinfo : EIATTR_CUDA_API_VERSION
	.align		4
        /*0000*/ 	.byte	0x04, 0x37
        /*0002*/ 	.short	(.L_98 - .L_97)
.L_97:
        /*0004*/ 	.word	0x00000082


	//----- nvinfo : EIATTR_KPARAM_INFO
	.align		4
.L_98:
        /*0008*/ 	.byte	0x04, 0x17
        /*000a*/ 	.short	(.L_100 - .L_99)
.L_99:
        /*000c*/ 	.word	0x00000000
        /*0010*/ 	.short	0x0005
        /*0012*/ 	.short	0x0028
        /*0014*/ 	.byte	0x00, 0xf5, 0x21, 0x00


	//----- nvinfo : EIATTR_KPARAM_INFO
	.align		4
.L_100:
        /*0018*/ 	.byte	0x04, 0x17
        /*001a*/ 	.short	(.L_102 - .L_101)
.L_101:
        /*001c*/ 	.word	0x00000000
        /*0020*/ 	.short	0x0004
        /*0022*/ 	.short	0x0020
        /*0024*/ 	.byte	0x00, 0xf5, 0x21, 0x00


	//----- nvinfo : EIATTR_KPARAM_INFO
	.align		4
.L_102:
        /*0028*/ 	.byte	0x04, 0x17
        /*002a*/ 	.short	(.L_104 - .L_103)
.L_103:
        /*002c*/ 	.word	0x00000000
        /*0030*/ 	.short	0x0003
        /*0032*/ 	.short	0x0018
        /*0034*/ 	.byte	0x00, 0xf0, 0x21, 0x00


	//----- nvinfo : EIATTR_KPARAM_INFO
	.align		4
.L_104:
        /*0038*/ 	.byte	0x04, 0x17
        /*003a*/ 	.short	(.L_106 - .L_105)
.L_105:
        /*003c*/ 	.word	0x00000000
        /*0040*/ 	.short	0x0002
        /*0042*/ 	.short	0x0010
        /*0044*/ 	.byte	0x00, 0xf0, 0x21, 0x00


	//----- nvinfo : EIATTR_KPARAM_INFO
	.align		4
.L_106:
        /*0048*/ 	.byte	0x04, 0x17
        /*004a*/ 	.short	(.L_108 - .L_107)
.L_107:
        /*004c*/ 	.word	0x00000000
        /*0050*/ 	.short	0x0001
        /*0052*/ 	.short	0x0008
        /*0054*/ 	.byte	0x00, 0xf5, 0x21, 0x00


	//----- nvinfo : EIATTR_KPARAM_INFO
	.align		4
.L_108:
        /*0058*/ 	.byte	0x04, 0x17
        /*005a*/ 	.short	(.L_110 - .L_109)
.L_109:
        /*005c*/ 	.word	0x00000000
        /*0060*/ 	.short	0x0000
        /*0062*/ 	.short	0x0000
        /*0064*/ 	.byte	0x00, 0xf5, 0x21, 0x00


	//----- nvinfo : EIATTR_SPARSE_MMA_MASK
	.align		4
.L_110:
        /*0068*/ 	.byte	0x03, 0x50
        /*006a*/ 	.short	0x0000


	//----- nvinfo : EIATTR_MAXREG_COUNT
	.align		4
        /*006c*/ 	.byte	0x03, 0x1b
        /*006e*/ 	.short	0x00ff


	//----- nvinfo : EIATTR_MERCURY_ISA_VERSION
	.align		4
        /*0070*/ 	.byte	0x03, 0x5f
        /*0072*/ 	.short	0x0101


	//----- nvinfo : EIATTR_VRC_CTA_INIT_COUNT
	.align		4
        /*0074*/ 	.byte	0x02, 0x4a
	.zero		1
	.zero		1


	//----- nvinfo : EIATTR_EXIT_INSTR_OFFSETS
	.align		4
        /*0078*/ 	.byte	0x04, 0x1c
        /*007a*/ 	.short	(.L_112 - .L_111)


	//   ....[0]....
.L_111:
        /*007c*/ 	.word	0x00000080


	//   ....[1]....
        /*0080*/ 	.word	0x00000f40


	//----- nvinfo : EIATTR_CBANK_PARAM_SIZE
	.align		4
.L_112:
        /*0084*/ 	.byte	0x03, 0x19
        /*0086*/ 	.short	0x0030


	//----- nvinfo : EIATTR_PARAM_CBANK
	.align		4
        /*0088*/ 	.byte	0x04, 0x0a
        /*008a*/ 	.short	(.L_114 - .L_113)
	.align		4
.L_113:
        /*008c*/ 	.word	index@(.nv.constant0._Z16calc_sums_kernelPKmPKimmPmS3_)
        /*0090*/ 	.short	0x0380
        /*0092*/ 	.short	0x0030


	//----- nvinfo : EIATTR_SW_WAR
	.align		4
.L_114:
        /*0094*/ 	.byte	0x04, 0x36
        /*0096*/ 	.short	(.L_116 - .L_115)
.L_115:
        /*0098*/ 	.word	0x00000008
.L_116:


//--------------------- .nv.callgraph             --------------------------
	.section	.nv.callgraph,"",@"SHT_CUDA_CALLGRAPH"
	.align	4
	.sectionentsize	8
	.align		4
        /*0000*/ 	.word	0x00000000
	.align		4
        /*0004*/ 	.word	0xffffffff
	.align		4
        /*0008*/ 	.word	0x00000000
	.align		4
        /*000c*/ 	.word	0xfffffffe
	.align		4
        /*0010*/ 	.word	0x00000000
	.align		4
        /*0014*/ 	.word	0xfffffffd
	.align		4
        /*0018*/ 	.word	0x00000000
	.align		4
        /*001c*/ 	.word	0xfffffffc


//--------------------- .nv.constant4             --------------------------
	.section	.nv.constant4,"a",@progbits
	.align	8
	.align		8
.nv.constant4:
        /*0000*/ 	.dword	precalc_xorwow_matrix
	.align		8
        /*0008*/ 	.dword	precalc_xorwow_offset_matrix
	.align		8
        /*0010*/ 	.dword	mrg32k3aM1
	.align		8
        /*0018*/ 	.dword	mrg32k3aM2
	.align		8
        /*0020*/ 	.dword	mrg32k3aM1SubSeq
	.align		8
        /*0028*/ 	.dword	mrg32k3aM2SubSeq
	.align		8
        /*0030*/ 	.dword	mrg32k3aM1Seq
	.align		8
        /*0038*/ 	.dword	mrg32k3aM2Seq


//--------------------- .nv.constant3             --------------------------
	.section	.nv.constant3,"a",@progbits
	.align	8
.nv.constant3:
	.type		__cr_lgamma_table,@object
	.size		__cr_lgamma_table,(.L_8 - __cr_lgamma_table)
__cr_lgamma_table:
        /*0000*/ 	.byte	0x00, 0x00, 0x00, 0x00, 0x00, 0x00, 0x00, 0x00, 0x00, 0x00, 0x00, 0x00, 0x00, 0x00, 0x00, 0x00
        /*0010*/ 	.byte	0xef, 0x39, 0xfa, 0xfe, 0x42, 0x2e, 0xe6, 0x3f, 0x02, 0x20, 0x2a, 0xfa, 0x0b, 0xab, 0xfc, 0x3f
        /*0020*/ 	.byte	0xf9, 0x2c, 0x92, 0x7c, 0xa7, 0x6c, 0x09, 0x40, 0xc9, 0x79, 0x44, 0x3c, 0x64, 0x26, 0x13, 0x40
        /*0030*/ 	.byte	0xca, 0x01, 0xcf, 0x3a, 0x27, 0x51, 0x1a, 0x40, 0x30, 0xcc, 0x2d, 0xf3, 0xe1, 0x0c, 0x21, 0x40
        /*0040*/ 	.byte	0x0d, 0xb7, 0xfc, 0x82, 0x8e, 0x35, 0x25, 0x40
.L_8:


//--------------------- .text._Z25init_curand_states_kernelP17curandStateXORWOWmm --------------------------
	.section	.text._Z25init_curand_states_kernelP17curandStateXORWOWmm,"ax",@progbits
	.align	128
        .global         _Z25init_curand_states_kernelP17curandStateXORWOWmm
        .type           _Z25init_curand_states_kernelP17curandStateXORWOWmm,@function
        .size           _Z25init_curand_states_kernelP17curandStateXORWOWmm,(.L_x_38 - _Z25init_curand_states_kernelP17curandStateXORWOWmm)
        .other          _Z25init_curand_states_kernelP17curandStateXORWOWmm,@"STO_CUDA_ENTRY STV_DEFAULT"
_Z25init_curand_states_kernelP17curandStateXORWOWmm:
.text._Z25init_curand_states_kernelP17curandStateXORWOWmm:
[----:B------:R-:W-:Y:S01]  /*0000*/  LDC R1, c[0x0][0x37c] ;  /* 0x0000df00ff017b82 */ /* 0x000fe20000000800 */
[----:B------:R-:W0:Y:S07]  /*0010*/  S2R R3, SR_TID.X ;  /* 0x0000000000037919 */ /* 0x000e2e0000002100 */
[----:B------:R-:W0:Y:S01]  /*0020*/  S2UR UR4, SR_CTAID.X ;  /* 0x00000000000479c3 */ /* 0x000e220000002500 */
[----:B------:R-:W1:Y:S07]  /*0030*/  LDCU.64 UR6, c[0x0][0x390] ;  /* 0x00007200ff0677ac */ /* 0x000e6e0008000a00 */
[----:B------:R-:W0:Y:S02]  /*0040*/  LDC R0, c[0x0][0x360] ;  /* 0x0000d800ff007b82 */ /* 0x000e240000000800 */
[----:B0-----:R-:W-:-:S05]  /*0050*/  IMAD R0, R0, UR4, R3 ;  /* 0x0000000400007c24 */ /* 0x001fca000f8e0203 */
[----:B-1----:R-:W-:-:S04]  /*0060*/  ISETP.GE.U32.AND P0, PT, R0, UR6, PT ;  /* 0x0000000600007c0c */ /* 0x002fc8000bf06070 */
[----:B------:R-:W-:-:S13]  /*0070*/  ISETP.GE.U32.AND.EX P0, PT, RZ, UR7, PT, P0 ;  /* 0x00000007ff007c0c */ /* 0x000fda000bf06100 */
[----:B------:R-:W-:Y:S05]  /*0080*/  @P0 EXIT ;  /* 0x000000000000094d */ /* 0x000fea0003800000 */
[----:B------:R-:W0:Y:S01]  /*0090*/  LDC.64 R2, c[0x0][0x388] ;  /* 0x0000e200ff027b82 */ /* 0x000e220000000a00 */
[----:B------:R-:W1:Y:S01]  /*00a0*/  LDCU.64 UR4, c[0x0][0x358] ;  /* 0x00006b00ff0477ac */ /* 0x000e620008000a00 */
[----:B------:R-:W-:Y:S01]  /*00b0*/  IMAD.MOV.U32 R13, RZ, RZ, RZ ;  /* 0x000000ffff0d7224 */ /* 0x000fe200078e00ff */
[----:B------:R-:W-:Y:S01]  /*00c0*/  ISETP.NE.AND P0, PT, R0, RZ, PT ;  /* 0x000000ff0000720c */ /* 0x000fe20003f05270 */
[----:B------:R-:W-:Y:S02]  /*00d0*/  BSSY.RECONVERGENT B0, `(.L_x_0) ;  /* 0x00000e2000007945 */ /* 0x000fe40003800200 */
[----:B------:R-:W-:Y:S02]  /*00e0*/  IMAD R5, R13, 0x30, RZ ;  /* 0x000000300d057824 */ /* 0x000fe400078e02ff */
[----:B------:R-:W2:Y:S01]  /*00f0*/  LDC.64 R6, c[0x0][0x380] ;  /* 0x0000e000ff067b82 */ /* 0x000ea20000000a00 */
[----:B0-----:R-:W-:Y:S02]  /*0100*/  LOP3.LUT R2, R2, 0xaad26b49, RZ, 0x3c, !PT ;  /* 0xaad26b4902027812 */ /* 0x001fe400078e3cff */
[----:B------:R-:W-:-:S03]  /*0110*/  LOP3.LUT R3, R3, 0xf7dcefdd, RZ, 0x3c, !PT ;  /* 0xf7dcefdd03037812 */ /* 0x000fc600078e3cff */
[----:B------:R-:W-:Y:S02]  /*0120*/  IMAD R2, R2, 0x4182bed5, RZ ;  /* 0x4182bed502027824 */ /* 0x000fe400078e02ff */
[----:B------:R-:W-:Y:S02]  /*0130*/  IMAD R3, R3, -0x658354e5, RZ ;  /* 0x9a7cab1b03037824 */ /* 0x000fe400078e02ff */
[----:B--2---:R-:W-:Y:S01]  /*0140*/  IMAD.WIDE.U32 R6, R0, 0x30, R6 ;  /* 0x0000003000067825 */ /* 0x004fe200078e0006 */
[C---:B------:R-:W-:Y:S02]  /*0150*/  LOP3.LUT R8, R2.reuse, 0x159a55e5, RZ, 0x3c, !PT ;  /* 0x159a55e502087812 */ /* 0x040fe400078e3cff */
[C---:B------:R-:W-:Y:S01]  /*0160*/  IADD3 R4, PT, PT, R2.reuse, 0x64f0c9, R3 ;  /* 0x0064f0c902047810 */ /* 0x040fe20007ffe003 */
[----:B------:R-:W-:Y:S01]  /*0170*/  IMAD.IADD R7, R7, 0x1, R5 ;  /* 0x0000000107077824 */ /* 0x000fe200078e0205 */
[----:B------:R-:W-:Y:S01]  /*0180*/  LOP3.LUT R10, R3, 0x5491333, RZ, 0x3c, !PT ;  /* 0x05491333030a7812 */ /* 0x000fe200078e3cff */
[----:B------:R-:W-:-:S02]  /*0190*/  VIADD R5, R2, 0x75bcd15 ;  /* 0x075bcd1502057836 */ /* 0x000fc40000000000 */
[----:B------:R-:W-:Y:S02]  /*01a0*/  VIADD R11, R2, 0x583f19 ;  /* 0x00583f19020b7836 */ /* 0x000fe40000000000 */
[----:B------:R-:W-:Y:S01]  /*01b0*/  VIADD R9, R3, 0x1f123bb5 ;  /* 0x1f123bb503097836 */ /* 0x000fe20000000000 */
[----:B-1----:R0:W-:Y:S04]  /*01c0*/  STG.E.64 desc[UR4][R6.64], R4 ;  /* 0x0000000406007986 */ /* 0x0021e8000c101b04 */
[----:B------:R0:W-:Y:S04]  /*01d0*/  STG.E.64 desc[UR4][R6.64+0x8], R8 ;  /* 0x0000080806007986 */ /* 0x0001e8000c101b04 */
[----:B------:R0:W-:Y:S01]  /*01e0*/  STG.E.64 desc[UR4][R6.64+0x10], R10 ;  /* 0x0000100a06007986 */ /* 0x0001e2000c101b04 */
[----:B------:R-:W-:Y:S05]  /*01f0*/  @!P0 BRA `(.L_x_1) ;  /* 0x0000000c003c8947 */ /* 0x000fea0003800000 */
[----:B------:R-:W-:-:S07]  /*0200*/  IMAD.MOV.U32 R12, RZ, RZ, RZ ;  /* 0x000000ffff0c7224 */ /* 0x000fce00078e00ff */
.L_x_7:
[----:B-1----:R-:W-:Y:S01]  /*0210*/  LOP3.LUT R2, R0, 0x3, RZ, 0xc0, !PT ;  /* 0x0000000300027812 */ /* 0x002fe200078ec0ff */
[----:B------:R-:W-:Y:S03]  /*0220*/  BSSY.RECONVERGENT B1, `(.L_x_2) ;  /* 0x00000c6000017945 */ /* 0x000fe60003800200 */
[----:B------:R-:W-:-:S04]  /*0230*/  ISETP.NE.U32.AND P0, PT, R2, RZ, PT ;  /* 0x000000ff0200720c */ /* 0x000fc80003f05070 */
[----:B------:R-:W-:-:S13]  /*0240*/  ISETP.NE.AND.EX P0, PT, RZ, RZ, PT, P0 ;  /* 0x000000ffff00720c */ /* 0x000fda0003f05300 */
[----:B------:R-:W-:Y:S05]  /*0250*/  @!P0 BRA `(.L_x_3) ;  /* 0x0000000c00088947 */ /* 0x000fea0003800000 */
[----:B0-----:R-:W0:Y:S01]  /*0260*/  LDC.64 R8, c[0x4][RZ] ;  /* 0x01000000ff087b82 */ /* 0x001e220000000a00 */
[----:B------:R-:W-:Y:S02]  /*0270*/  IMAD.MOV.U32 R14, RZ, RZ, RZ ;  /* 0x000000ffff0e7224 */ /* 0x000fe400078e00ff */
[----:B0-----:R-:W-:-:S07]  /*0280*/  IMAD.WIDE.U32 R8, R12, 0xc80, R8 ;  /* 0x00000c800c087825 */ /* 0x001fce00078e0008 */
.L_x_6:
[----:B-1----:R-:W-:Y:S01]  /*0290*/  IMAD.MOV.U32 R15, RZ, RZ, RZ ;  /* 0x000000ffff0f7224 */ /* 0x002fe200078e00ff */
[----:B------:R-:W-:Y:S01]  /*02a0*/  CS2R R2, SRZ ;  /* 0x0000000000027805 */ /* 0x000fe2000001ff00 */
[----:B------:R-:W-:Y:S01]  /*02b0*/  IMAD.MOV.U32 R17, RZ, RZ, RZ ;  /* 0x000000ffff117224 */ /* 0x000fe200078e00ff */
[----:B------:R-:W-:-:S07]  /*02c0*/  CS2R R4, SRZ ;  /* 0x0000000000047805 */ /* 0x000fce000001ff00 */
.L_x_5:
[----:B------:R-:W-:-:S05]  /*02d0*/  IMAD.WIDE.U32 R10, R17, 0x4, R6 ;  /* 0x00000004110a7825 */ /* 0x000fca00078e0006 */
[----:B------:R0:W5:Y:S01]  /*02e0*/  LDG.E R16, desc[UR4][R10.64+0x4] ;  /* 0x000004040a107981 */ /* 0x000162000c1e1900 */
[----:B------:R-:W-:-:S07]  /*02f0*/  IMAD.MOV.U32 R19, RZ, RZ, RZ ;  /* 0x000000ffff137224 */ /* 0x000fce00078e00ff */
.L_x_4:
[----:B-----5:R-:W-:Y:S01]  /*0300*/  SHF.R.U32.HI R24, RZ, R19, R16 ;  /* 0x00000013ff187219 */ /* 0x020fe20000011610 */
[----:B0-----:R-:W-:-:S03]  /*0310*/  IMAD.SHL.U32 R10, R17, 0x20, RZ ;  /* 0x00000020110a7824 */ /* 0x001fc600078e00ff */
[----:B------:R-:W-:Y:S01]  /*0320*/  LOP3.LUT R11, R24, 0x1, RZ, 0xc0, !PT ;  /* 0x00000001180b7812 */ /* 0x000fe200078ec0ff */
[----:B------:R-:W-:-:S03]  /*0330*/  IMAD.IADD R10, R10, 0x1, R19 ;  /* 0x000000010a0a7824 */ /* 0x000fc600078e0213 */
[----:B------:R-:W-:Y:S01]  /*0340*/  ISETP.NE.U32.AND P0, PT, R11, 0x1, PT ;  /* 0x000000010b00780c */ /* 0x000fe20003f05070 */
[----:B------:R-:W-:-:S03]  /*0350*/  IMAD R11, R10, 0x5, RZ ;  /* 0x000000050a0b7824 */ /* 0x000fc600078e02ff */
[----:B------:R-:W-:Y:S01]  /*0360*/  R2P PR, R24, 0x7e ;  /* 0x0000007e18007804 */ /* 0x000fe20000000000 */
[----:B------:R-:W-:-:S08]  /*0370*/  IMAD.WIDE.U32 R10, R11, 0x4, R8 ;  /* 0x000000040b0a7825 */ /* 0x000fd000078e0008 */
[----:B------:R-:W2:Y:S04]  /*0380*/  @!P0 LDG.E R18, desc[UR4][R10.64] ;  /* 0x000000040a128981 */ /* 0x000ea8000c1e1900 */
[----:B------:R-:W3:Y:S04]  /*0390*/  @!P0 LDG.E R20, desc[UR4][R10.64+0x10] ;  /* 0x000010040a148981 */ /* 0x000ee8000c1e1900 */
[----:B------:R-:W4:Y:S04]  /*03a0*/  @P1 LDG.E R22, desc[UR4][R10.64+0x14] ;  /* 0x000014040a161981 */ /* 0x000f28000c1e1900 */
[----:B------:R-:W4:Y:S04]  /*03b0*/  @P2 LDG.E R26, desc[UR4][R10.64+0x28] ;  /* 0x000028040a1a2981 */ /* 0x000f28000c1e1900 */
[----:B------:R-:W4:Y:S04]  /*03c0*/  @!P0 LDG.E R21, desc[UR4][R10.64+0x4] ;  /* 0x000004040a158981 */ /* 0x000f28000c1e1900 */
[----:B------:R-:W4:Y:S04]  /*03d0*/  @!P0 LDG.E R23, desc[UR4][R10.64+0xc] ;  /* 0x00000c040a178981 */ /* 0x000f28000c1e1900 */
[----:B------:R-:W4:Y:S04]  /*03e0*/  @P1 LDG.E R25, desc[UR4][R10.64+0x18] ;  /* 0x000018040a191981 */ /* 0x000f28000c1e1900 */
[----:B------:R-:W4:Y:S04]  /*03f0*/  @P3 LDG.E R28, desc[UR4][R10.64+0x3c] ;  /* 0x00003c040a1c3981 */ /* 0x000f28000c1e1900 */
[----:B------:R-:W4:Y:S01]  /*0400*/  @P6 LDG.E R27, desc[UR4][R10.64+0x7c] ;  /* 0x00007c040a1b6981 */ /* 0x000f22000c1e1900 */
[----:B--2---:R-:W-:-:S03]  /*0410*/  @!P0 LOP3.LUT R15, R15, R18, RZ, 0x3c, !PT ;  /* 0x000000120f0f8212 */ /* 0x004fc600078e3cff */
[----:B------:R-:W2:Y:S01]  /*0420*/  @!P0 LDG.E R18, desc[UR4][R10.64+0x8] ;  /* 0x000008040a128981 */ /* 0x000ea2000c1e1900 */
[----:B---3--:R-:W-:-:S03]  /*0430*/  @!P0 LOP3.LUT R3, R3, R20, RZ, 0x3c, !PT ;  /* 0x0000001403038212 */ /* 0x008fc600078e3cff */
[----:B------:R-:W3:Y:S01]  /*0440*/  @P1 LDG.E R20, desc[UR4][R10.64+0x24] ;  /* 0x000024040a141981 */ /* 0x000ee2000c1e1900 */
[----:B----4-:R-:W-:-:S03]  /*0450*/  @P1 LOP3.LUT R15, R15, R22, RZ, 0x3c, !PT ;  /* 0x000000160f0f1212 */ /* 0x010fc600078e3cff */
[----:B------:R-:W4:Y:S01]  /*0460*/  @P2 LDG.E R22, desc[UR4][R10.64+0x38] ;  /* 0x000038040a162981 */ /* 0x000f22000c1e1900 */
[----:B------:R-:W-:-:S03]  /*0470*/  @P2 LOP3.LUT R15, R15, R26, RZ, 0x3c, !PT ;  /* 0x0000001a0f0f2212 */ /* 0x000fc600078e3cff */
[----:B------:R-:W4:Y:S01]  /*0480*/  @P4 LDG.E R26, desc[UR4][R10.64+0x50] ;  /* 0x000050040a1a4981 */ /* 0x000f22000c1e1900 */
[----:B------:R-:W-:-:S03]  /*0490*/  @!P0 LOP3.LUT R4, R4, R21, RZ, 0x3c, !PT ;  /* 0x0000001504048212 */ /* 0x000fc600078e3cff */
[----:B------:R-:W4:Y:S01]  /*04a0*/  @P1 LDG.E R21, desc[UR4][R10.64+0x20] ;  /* 0x000020040a151981 */ /* 0x000f22000c1e1900 */
[----:B------:R-:W-:-:S03]  /*04b0*/  @!P0 LOP3.LUT R2, R2, R23, RZ, 0x3c, !PT ;  /* 0x0000001702028212 */ /* 0x000fc600078e3cff */
[----:B------:R-:W4:Y:S01]  /*04c0*/  @P2 LDG.E R23, desc[UR4][R10.64+0x2c] ;  /* 0x00002c040a172981 */ /* 0x000f22000c1e1900 */
[----:B------:R-:W-:-:S03]  /*04d0*/  @P1 LOP3.LUT R4, R4, R25, RZ, 0x3c, !PT ;  /* 0x0000001904041212 */ /* 0x000fc600078e3cff */
[----:B------:R-:W4:Y:S01]  /*04e0*/  @P2 LDG.E R25, desc[UR4][R10.64+0x34] ;  /* 0x000034040a192981 */ /* 0x000f22000c1e1900 */
[----:B--2---:R-:W-:-:S03]  /*04f0*/  @!P0 LOP3.LUT R5, R5, R18, RZ, 0x3c, !PT ;  /* 0x0000001205058212 */ /* 0x004fc600078e3cff */
[----:B------:R-:W2:Y:S01]  /*0500*/  @P1 LDG.E R18, desc[UR4][R10.64+0x1c] ;  /* 0x00001c040a121981 */ /* 0x000ea2000c1e1900 */
[----:B---3--:R-:W-:-:S03]  /*0510*/  @P1 LOP3.LUT R3, R3, R20, RZ, 0x3c, !PT ;  /* 0x0000001403031212 */ /* 0x008fc600078e3cff */
[----:B------:R-:W3:Y:S01]  /*0520*/  @P2 LDG.E R20, desc[UR4][R10.64+0x30] ;  /* 0x000030040a142981 */ /* 0x000ee2000c1e1900 */
[----:B----4-:R-:W-:-:S03]  /*0530*/  @P2 LOP3.LUT R3, R3, R22, RZ, 0x3c, !PT ;  /* 0x0000001603032212 */ /* 0x010fc600078e3cff */
[----:B------:R-:W4:Y:S01]  /*0540*/  @P3 LDG.E R22, desc[UR4][R10.64+0x4c] ;  /* 0x00004c040a163981 */ /* 0x000f22000c1e1900 */
[----:B------:R-:W-:-:S04]  /*0550*/  @P3 LOP3.LUT R15, R15, R28, RZ, 0x3c, !PT ;  /* 0x0000001c0f0f3212 */ /* 0x000fc800078e3cff */
[----:B------:R-:W-:Y:S02]  /*0560*/  @P4 LOP3.LUT R15, R15, R26, RZ, 0x3c, !PT ;  /* 0x0000001a0f0f4212 */ /* 0x000fe400078e3cff */
[----:B------:R-:W-:Y:S01]  /*0570*/  @P1 LOP3.LUT R2, R2, R21, RZ, 0x3c, !PT ;  /* 0x0000001502021212 */ /* 0x000fe200078e3cff */
[----:B------:R-:W4:Y:S04]  /*0580*/  @P5 LDG.E R26, desc[UR4][R10.64+0x64] ;  /* 0x000064040a1a5981 */ /* 0x000f28000c1e1900 */
[----:B------:R-:W4:Y:S01]  /*0590*/  @P3 LDG.E R21, desc[UR4][R10.64+0x40] ;  /* 0x000040040a153981 */ /* 0x000f22000c1e1900 */
[----:B------:R-:W-:Y:S02]  /*05a0*/  @P2 LOP3.LUT R4, R4, R23, RZ, 0x3c, !PT ;  /* 0x0000001704042212 */ /* 0x000fe400078e3cff */
[----:B------:R-:W-:Y:S01]  /*05b0*/  @P2 LOP3.LUT R2, R2, R25, RZ, 0x3c, !PT ;  /* 0x0000001902022212 */ /* 0x000fe200078e3cff */
[----:B------:R-:W4:Y:S04]  /*05c0*/  @P3 LDG.E R23, desc[UR4][R10.64+0x48] ;  /* 0x000048040a173981 */ /* 0x000f28000c1e1900 */
[----:B------:R-:W4:Y:S01]  /*05d0*/  @P4 LDG.E R25, desc[UR4][R10.64+0x54] ;  /* 0x000054040a194981 */ /* 0x000f22000c1e1900 */
[----:B--2---:R-:W-:-:S03]  /*05e0*/  @P1 LOP3.LUT R5, R5, R18, RZ, 0x3c, !PT ;  /* 0x0000001205051212 */ /* 0x004fc600078e3cff */
[----:B------:R-:W2:Y:S01]  /*05f0*/  @P3 LDG.E R18, desc[UR4][R10.64+0x44] ;  /* 0x000044040a123981 */ /* 0x000ea2000c1e1900 */
[----:B---3--:R-:W-:-:S03]  /*0600*/  @P2 LOP3.LUT R5, R5, R20, RZ, 0x3c, !PT ;  /* 0x0000001405052212 */ /* 0x008fc600078e3cff */
[----:B------:R-:W3:Y:S01]  /*0610*/  @P4 LDG.E R20, desc[UR4][R10.64+0x58] ;  /* 0x000058040a144981 */ /* 0x000ee2000c1e1900 */
[----:B----4-:R-:W-:-:S03]  /*0620*/  @P3 LOP3.LUT R3, R3, R22, RZ, 0x3c, !PT ;  /* 0x0000001603033212 */ /* 0x010fc600078e3cff */
[----:B------:R-:W4:Y:S01]  /*0630*/  @P4 LDG.E R22, desc[UR4][R10.64+0x60] ;  /* 0x000060040a164981 */ /* 0x000f22000c1e1900 */
[----:B------:R-:W-:Y:S02]  /*0640*/  LOP3.LUT P0, RZ, R24, 0x80, RZ, 0xc0, !PT ;  /* 0x0000008018ff7812 */ /* 0x000fe4000780c0ff */
[----:B------:R-:W-:Y:S02]  /*0650*/  @P5 LOP3.LUT R15, R15, R26, RZ, 0x3c, !PT ;  /* 0x0000001a0f0f5212 */ /* 0x000fe400078e3cff */
[----:B------:R-:W4:Y:S01]  /*0660*/  @P6 LDG.E R26, desc[UR4][R10.64+0x78] ;  /* 0x000078040a1a6981 */ /* 0x000f22000c1e1900 */
[----:B------:R-:W-:-:S03]  /*0670*/  @P3 LOP3.LUT R4, R4, R21, RZ, 0x3c, !PT ;  /* 0x0000001504043212 */ /* 0x000fc600078e3cff */
[----:B------:R-:W4:Y:S01]  /*0680*/  @P4 LDG.E R21, desc[UR4][R10.64+0x5c] ;  /* 0x00005c040a154981 */ /* 0x000f22000c1e1900 */
[----:B------:R-:W-:-:S03]  /*0690*/  @P3 LOP3.LUT R2, R2, R23, RZ, 0x3c, !PT ;  /* 0x0000001702023212 */ /* 0x000fc600078e3cff */
[----:B------:R-:W4:Y:S01]  /*06a0*/  @P5 LDG.E R23, desc[UR4][R10.64+0x68] ;  /* 0x000068040a175981 */ /* 0x000f22000c1e1900 */
[----:B------:R-:W-:-:S03]  /*06b0*/  @P4 LOP3.LUT R4, R4, R25, RZ, 0x3c, !PT ;  /* 0x0000001904044212 */ /* 0x000fc600078e3cff */
[----:B------:R-:W4:Y:S01]  /*06c0*/  @P5 LDG.E R25, desc[UR4][R10.64+0x70] ;  /* 0x000070040a195981 */ /* 0x000f22000c1e1900 */
[----:B--2---:R-:W-:-:S03]  /*06d0*/  @P3 LOP3.LUT R5, R5, R18, RZ, 0x3c, !PT ;  /* 0x0000001205053212 */ /* 0x004fc600078e3cff */
[----:B------:R-:W2:Y:S01]  /*06e0*/  @P5 LDG.E R18, desc[UR4][R10.64+0x6c] ;  /* 0x00006c040a125981 */ /* 0x000ea2000c1e1900 */
[----:B---3--:R-:W-:-:S03]  /*06f0*/  @P4 LOP3.LUT R5, R5, R20, RZ, 0x3c, !PT ;  /* 0x0000001405054212 */ /* 0x008fc600078e3cff */
[----:B------:R-:W3:Y:S01]  /*0700*/  @P5 LDG.E R20, desc[UR4][R10.64+0x74] ;  /* 0x000074040a145981 */ /* 0x000ee2000c1e1900 */
[----:B----4-:R-:W-:-:S03]  /*0710*/  @P4 LOP3.LUT R3, R3, R22, RZ, 0x3c, !PT ;  /* 0x0000001603034212 */ /* 0x010fc600078e3cff */
[----:B------:R-:W4:Y:S01]  /*0720*/  @P0 LDG.E R22, desc[UR4][R10.64+0x8c] ;  /* 0x00008c040a160981 */ /* 0x000f22000c1e1900 */
[----:B------:R-:W-:-:S03]  /*0730*/  @P6 LOP3.LUT R15, R15, R26, RZ, 0x3c, !PT ;  /* 0x0000001a0f0f6212 */ /* 0x000fc600078e3cff */
        /* <DEDUP_REMOVED lines=13> */
[----:B------:R-:W-:Y:S02]  /*0810*/  @P6 LOP3.LUT R4, R4, R27, RZ, 0x3c, !PT ;  /* 0x0000001b04046212 */ /* 0x000fe400078e3cff */
[----:B------:R-:W-:Y:S02]  /*0820*/  @P6 LOP3.LUT R2, R2, R21, RZ, 0x3c, !PT ;  /* 0x0000001502026212 */ /* 0x000fe400078e3cff */
[----:B------:R-:W-:Y:S02]  /*0830*/  @P0 LOP3.LUT R4, R4, R23, RZ, 0x3c, !PT ;  /* 0x0000001704040212 */ /* 0x000fe400078e3cff */
[----:B------:R-:W-:Y:S02]  /*0840*/  @P0 LOP3.LUT R2, R2, R25, RZ, 0x3c, !PT ;  /* 0x0000001902020212 */ /* 0x000fe400078e3cff */
[----:B--2---:R-:W-:Y:S02]  /*0850*/  @P6 LOP3.LUT R5, R5, R18, RZ, 0x3c, !PT ;  /* 0x0000001205056212 */ /* 0x004fe400078e3cff */
[----:B---3--:R-:W-:-:S02]  /*0860*/  @P6 LOP3.LUT R3, R3, R20, RZ, 0x3c, !PT ;  /* 0x0000001403036212 */ /* 0x008fc400078e3cff */
[----:B----4-:R-:W-:Y:S02]  /*0870*/  @P0 LOP3.LUT R5, R5, R22, RZ, 0x3c, !PT ;  /* 0x0000001605050212 */ /* 0x010fe400078e3cff */
[----:B------:R-:W-:Y:S02]  /*0880*/  @P0 LOP3.LUT R3, R3, R26, RZ, 0x3c, !PT ;  /* 0x0000001a03030212 */ /* 0x000fe400078e3cff */
[----:B------:R-:W-:-:S13]  /*0890*/  R2P PR, R24.B1, 0x7f ;  /* 0x0000007f18007804 */ /* 0x000fda0000001000 */
[----:B------:R-:W2:Y:S04]  /*08a0*/  @P0 LDG.E R18, desc[UR4][R10.64+0xa0] ;  /* 0x0000a0040a120981 */ /* 0x000ea8000c1e1900 */
[----:B------:R-:W3:Y:S04]  /*08b0*/  @P1 LDG.E R22, desc[UR4][R10.64+0xb4] ;  /* 0x0000b4040a161981 */ /* 0x000ee8000c1e1900 */
[----:B------:R-:W4:Y:S04]  /*08c0*/  @P2 LDG.E R26, desc[UR4][R10.64+0xc8] ;  /* 0x0000c8040a1a2981 */ /* 0x000f28000c1e1900 */
[----:B------:R-:W4:Y:S04]  /*08d0*/  @P3 LDG.E R28, desc[UR4][R10.64+0xdc] ;  /* 0x0000dc040a1c3981 */ /* 0x000f28000c1e1900 */
[----:B------:R-:W4:Y:S04]  /*08e0*/  @P0 LDG.E R23, desc[UR4][R10.64+0xa4] ;  /* 0x0000a4040a170981 */ /* 0x000f28000c1e1900 */
[----:B------:R-:W4:Y:S04]  /*08f0*/  @P0 LDG.E R20, desc[UR4][R10.64+0xa8] ;  /* 0x0000a8040a140981 */ /* 0x000f28000c1e1900 */
[----:B------:R-:W4:Y:S04]  /*0900*/  @P4 LDG.E R25, desc[UR4][R10.64+0xf0] ;  /* 0x0000f0040a194981 */ /* 0x000f28000c1e1900 */
        /* <DEDUP_REMOVED lines=21> */
[----:B------:R-:W-:Y:S02]  /*0a60*/  LOP3.LUT P0, RZ, R24, 0x8000, RZ, 0xc0, !PT ;  /* 0x0000800018ff7812 */ /* 0x000fe4000780c0ff */
[----:B----4-:R-:W-:Y:S01]  /*0a70*/  @P5 LOP3.LUT R15, R15, R26, RZ, 0x3c, !PT ;  /* 0x0000001a0f0f5212 */ /* 0x010fe200078e3cff */
[----:B------:R-:W4:Y:S04]  /*0a80*/  @P3 LDG.E R24, desc[UR4][R10.64+0xe4] ;  /* 0x0000e4040a183981 */ /* 0x000f28000c1e1900 */
[----:B------:R-:W2:Y:S01]  /*0a90*/  @P6 LDG.E R26, desc[UR4][R10.64+0x118] ;  /* 0x000118040a1a6981 */ /* 0x000ea2000c1e1900 */
        /* <DEDUP_REMOVED lines=8> */
[----:B---3--:R-:W-:-:S03]  /*0b20*/  @P2 LOP3.LUT R3, R3, R22, RZ, 0x3c, !PT ;  /* 0x0000001603032212 */ /* 0x008fc600078e3cff */
[----:B------:R-:W3:Y:S01]  /*0b30*/  @P4 LDG.E R22, desc[UR4][R10.64+0x100] ;  /* 0x000100040a164981 */ /* 0x000ee2000c1e1900 */
[----:B--2---:R-:W-:-:S03]  /*0b40*/  @P6 LOP3.LUT R15, R15, R26, RZ, 0x3c, !PT ;  /* 0x0000001a0f0f6212 */ /* 0x004fc600078e3cff */
[----:B------:R-:W2:Y:S01]  /*0b50*/  @P0 LDG.E R26, desc[UR4][R10.64+0x12c] ;  /* 0x00012c040a1a0981 */ /* 0x000ea2000c1e1900 */
[----:B----4-:R-:W-:-:S03]  /*0b60*/  @P2 LOP3.LUT R2, R2, R23, RZ, 0x3c, !PT ;  /* 0x0000001702022212 */ /* 0x010fc600078e3cff */
[----:B------:R-:W4:Y:S01]  /*0b70*/  @P4 LDG.E R23, desc[UR4][R10.64+0xfc] ;  /* 0x0000fc040a174981 */ /* 0x000f22000c1e1900 */
[----:B------:R-:W-:-:S03]  /*0b80*/  @P2 LOP3.LUT R5, R5, R20, RZ, 0x3c, !PT ;  /* 0x0000001405052212 */ /* 0x000fc600078e3cff */
[----:B------:R-:W4:Y:S01]  /*0b90*/  @P4 LDG.E R20, desc[UR4][R10.64+0xf8] ;  /* 0x0000f8040a144981 */ /* 0x000f22000c1e1900 */
[----:B------:R-:W-:Y:S02]  /*0ba0*/  @P3 LOP3.LUT R2, R2, R27, RZ, 0x3c, !PT ;  /* 0x0000001b02023212 */ /* 0x000fe400078e3cff */
[----:B------:R-:W-:Y:S01]  /*0bb0*/  @P3 LOP3.LUT R4, R4, R25, RZ, 0x3c, !PT ;  /* 0x0000001904043212 */ /* 0x000fe200078e3cff */
[----:B------:R-:W4:Y:S01]  /*0bc0*/  @P5 LDG.E R27, desc[UR4][R10.64+0x110] ;  /* 0x000110040a1b5981 */ /* 0x000f22000c1e1900 */
[----:B------:R-:W-:-:S03]  /*0bd0*/  @P3 LOP3.LUT R5, R5, R24, RZ, 0x3c, !PT ;  /* 0x0000001805053212 */ /* 0x000fc600078e3cff */
[----:B------:R-:W4:Y:S04]  /*0be0*/  @P5 LDG.E R25, desc[UR4][R10.64+0x108] ;  /* 0x000108040a195981 */ /* 0x000f28000c1e1900 */
        /* <DEDUP_REMOVED lines=19> */
[----:B------:R-:W-:-:S05]  /*0d20*/  VIADD R19, R19, 0x10 ;  /* 0x0000001013137836 */ /* 0x000fca0000000000 */
[----:B------:R-:W-:Y:S02]  /*0d30*/  ISETP.NE.AND P1, PT, R19, 0x20, PT ;  /* 0x000000201300780c */ /* 0x000fe40003f25270 */
[----:B------:R-:W-:Y:S02]  /*0d40*/  @P5 LOP3.LUT R3, R3, R18, RZ, 0x3c, !PT ;  /* 0x0000001203035212 */ /* 0x000fe400078e3cff */
[----:B------:R-:W-:Y:S02]  /*0d50*/  @P6 LOP3.LUT R4, R4, R21, RZ, 0x3c, !PT ;  /* 0x0000001504046212 */ /* 0x000fe400078e3cff */
[----:B---3--:R-:W-:-:S04]  /*0d60*/  @P6 LOP3.LUT R3, R3, R22, RZ, 0x3c, !PT ;  /* 0x0000001603036212 */ /* 0x008fc800078e3cff */
[----:B--2---:R-:W-:Y:S02]  /*0d70*/  @P0 LOP3.LUT R3, R3, R26, RZ, 0x3c, !PT ;  /* 0x0000001a03030212 */ /* 0x004fe400078e3cff */
[----:B----4-:R-:W-:Y:S02]  /*0d80*/  @P6 LOP3.LUT R2, R2, R23, RZ, 0x3c, !PT ;  /* 0x0000001702026212 */ /* 0x010fe400078e3cff */
[----:B------:R-:W-:Y:S02]  /*0d90*/  @P6 LOP3.LUT R5, R5, R20, RZ, 0x3c, !PT ;  /* 0x0000001405056212 */ /* 0x000fe400078e3cff */
[----:B------:R-:W-:Y:S02]  /*0da0*/  @P0 LOP3.LUT R2, R2, R27, RZ, 0x3c, !PT ;  /* 0x0000001b02020212 */ /* 0x000fe400078e3cff */
[----:B------:R-:W-:Y:S02]  /*0db0*/  @P0 LOP3.LUT R4, R4, R25, RZ, 0x3c, !PT ;  /* 0x0000001904040212 */ /* 0x000fe400078e3cff */
[----:B------:R-:W-:Y:S01]  /*0dc0*/  @P0 LOP3.LUT R5, R5, R24, RZ, 0x3c, !PT ;  /* 0x0000001805050212 */ /* 0x000fe200078e3cff */
[----:B------:R-:W-:Y:S06]  /*0dd0*/  @P1 BRA `(.L_x_4) ;  /* 0xfffffff400481947 */ /* 0x000fec000383ffff */
[----:B------:R-:W-:-:S05]  /*0de0*/  VIADD R17, R17, 0x1 ;  /* 0x0000000111117836 */ /* 0x000fca0000000000 */
[----:B------:R-:W-:-:S13]  /*0df0*/  ISETP.NE.AND P0, PT, R17, 0x5, PT ;  /* 0x000000051100780c */ /* 0x000fda0003f05270 */
[----:B------:R-:W-:Y:S05]  /*0e00*/  @P0 BRA `(.L_x_5) ;  /* 0xfffffff400300947 */ /* 0x000fea000383ffff */
[----:B------:R1:W-:Y:S01]  /*0e10*/  STG.E.64 desc[UR4][R6.64+0x8], R4 ;  /* 0x0000080406007986 */ /* 0x0003e2000c101b04 */
[----:B------:R-:W-:Y:S01]  /*0e20*/  VIADD R14, R14, 0x1 ;  /* 0x000000010e0e7836 */ /* 0x000fe20000000000 */
[----:B------:R-:W-:Y:S02]  /*0e30*/  LOP3.LUT R11, R0, 0x3, RZ, 0xc0, !PT ;  /* 0x00000003000b7812 */ /* 0x000fe400078ec0ff */
[----:B------:R1:W-:Y:S02]  /*0e40*/  STG.E.64 desc[UR4][R6.64+0x10], R2 ;  /* 0x0000100206007986 */ /* 0x0003e4000c101b04 */
[----:B------:R-:W-:Y:S02]  /*0e50*/  ISETP.GE.U32.AND P0, PT, R14, R11, PT ;  /* 0x0000000b0e00720c */ /* 0x000fe40003f06070 */
[----:B------:R1:W-:Y:S11]  /*0e60*/  STG.E desc[UR4][R6.64+0x4], R15 ;  /* 0x0000040f06007986 */ /* 0x0003f6000c101904 */
[----:B------:R-:W-:Y:S05]  /*0e70*/  @!P0 BRA `(.L_x_6) ;  /* 0xfffffff400048947 */ /* 0x000fea000383ffff */
.L_x_3:
[----:B------:R-:W-:Y:S05]  /*0e80*/  BSYNC.RECONVERGENT B1 ;  /* 0x0000000000017941 */ /* 0x000fea0003800200 */
.L_x_2:
[----:B------:R-:W-:Y:S01]  /*0e90*/  ISETP.GT.U32.AND P0, PT, R0, 0x3, PT ;  /* 0x000000030000780c */ /* 0x000fe20003f04070 */
[----:B------:R-:W-:Y:S01]  /*0ea0*/  VIADD R12, R12, 0x1 ;  /* 0x000000010c0c7836 */ /* 0x000fe20000000000 */
[--C-:B------:R-:W-:Y:S02]  /*0eb0*/  SHF.R.U64 R0, R0, 0x2, R13.reuse ;  /* 0x0000000200007819 */ /* 0x100fe4000000120d */
[----:B------:R-:W-:Y:S02]  /*0ec0*/  ISETP.GT.U32.AND.EX P0, PT, R13, RZ, PT, P0 ;  /* 0x000000ff0d00720c */ /* 0x000fe40003f04100 */
[----:B------:R-:W-:-:S11]  /*0ed0*/  SHF.R.U32.HI R13, RZ, 0x2, R13 ;  /* 0x00000002ff0d7819 */ /* 0x000fd6000001160d */
[----:B------:R-:W-:Y:S05]  /*0ee0*/  @P0 BRA `(.L_x_7) ;  /* 0xfffffff000c80947 */ /* 0x000fea000383ffff */
.L_x_1:
[----:B------:R-:W-:Y:S05]  /*0ef0*/  BSYNC.RECONVERGENT B0 ;  /* 0x0000000000007941 */ /* 0x000fea0003800200 */
.L_x_0:
[----:B------:R-:W-:Y:S04]  /*0f00*/  STG.E.64 desc[UR4][R6.64+0x18], RZ ;  /* 0x000018ff06007986 */ /* 0x000fe8000c101b04 */
[----:B------:R-:W-:Y:S04]  /*0f10*/  STG.E desc[UR4][R6.64+0x20], RZ ;  /* 0x000020ff06007986 */ /* 0x000fe8000c101904 */
[----:B------:R-:W-:Y:S01]  /*0f20*/  STG.E.64 desc[UR4][R6.64+0x28], RZ ;  /* 0x000028ff06007986 */ /* 0x000fe2000c101b04 */
[----:B------:R-:W-:Y:S05]  /*0f30*/  EXIT ;  /* 0x000000000000794d */ /* 0x000fea0003800000 */
.L_x_8:
[----:B------:R-:W-:-:S00]  /*0f40*/  BRA `(.L_x_8) ;  /* 0xfffffffc00fc7947 */ /* 0x000fc0000383ffff */
[----:B------:R-:W-:-:S00]  /*0f50*/  NOP ;  /* 0x0000000000007918 */ /* 0x000fc00000000000 */
        /* <DEDUP_REMOVED lines=10> */
.L_x_38:


//--------------------- .text._Z18apply_moves_kernelPimPKmm --------------------------
	.section	.text._Z18apply_moves_kernelPimPKmm,"ax",@progbits
	.align	128
        .global         _Z18apply_moves_kernelPimPKmm
        .type           _Z18apply_moves_kernelPimPKmm,@function
        .size           _Z18apply_moves_kernelPimPKmm,(.L_x_39 - _Z18apply_moves_kernelPimPKmm)
        .other          _Z18apply_moves_kernelPimPKmm,@"STO_CUDA_ENTRY STV_DEFAULT"
_Z18apply_moves_kernelPimPKmm:
.text._Z18apply_moves_kernelPimPKmm:
        /* <DEDUP_REMOVED lines=9> */
[----:B------:R-:W0:Y:S01]  /*0090*/  LDCU.64 UR6, c[0x0][0x390] ;  /* 0x00007200ff0677ac */ /* 0x000e220008000a00 */
[----:B------:R-:W1:Y:S01]  /*00a0*/  LDCU.64 UR4, c[0x0][0x358] ;  /* 0x00006b00ff0477ac */ /* 0x000e620008000a00 */
[----:B0-----:R-:W-:-:S04]  /*00b0*/  LEA R2, P0, R0, UR6, 0x3 ;  /* 0x0000000600027c11 */ /* 0x001fc8000f8018ff */
[----:B------:R-:W-:Y:S01]  /*00c0*/  LEA.HI.X R3, R0, UR7, RZ, 0x3, P0 ;  /* 0x0000000700037c11 */ /* 0x000fe200080f1cff */
[----:B------:R-:W0:Y:S05]  /*00d0*/  LDCU.64 UR6, c[0x0][0x380] ;  /* 0x00007000ff0677ac */ /* 0x000e2a0008000a00 */
[----:B-1----:R-:W0:Y:S02]  /*00e0*/  LDG.E.64 R2, desc[UR4][R2.64] ;  /* 0x0000000402027981 */ /* 0x002e24000c1e1b00 */
[----:B0-----:R-:W-:-:S04]  /*00f0*/  LEA R4, P0, R2, UR6, 0x2 ;  /* 0x0000000602047c11 */ /* 0x001fc8000f8010ff */
[----:B------:R-:W-:-:S05]  /*0100*/  LEA.HI.X R5, R2, UR7, R3, 0x2, P0 ;  /* 0x0000000702057c11 */ /* 0x000fca00080f1403 */
[----:B------:R-:W2:Y:S02]  /*0110*/  LDG.E R0, desc[UR4][R4.64] ;  /* 0x0000000404007981 */ /* 0x000ea4000c1e1900 */
[----:B--2---:R-:W-:-:S05]  /*0120*/  IMAD.MOV R7, RZ, RZ, -R0 ;  /* 0x000000ffff077224 */ /* 0x004fca00078e0a00 */
[----:B------:R-:W-:Y:S01]  /*0130*/  STG.E desc[UR4][R4.64], R7 ;  /* 0x0000000704007986 */ /* 0x000fe2000c101904 */
[----:B------:R-:W-:Y:S05]  /*0140*/  EXIT ;  /* 0x000000000000794d */ /* 0x000fea0003800000 */
.L_x_9:
        /* <DEDUP_REMOVED lines=11> */
.L_x_39:


//--------------------- .text._Z21evaluate_moves_kernelPKmPKimmS0_S0_PhPmP17curandStateXORWOWi --------------------------
	.section	.text._Z21evaluate_moves_kernelPKmPKimmS0_S0_PhPmP17curandStateXORWOWi,"ax",@progbits
	.align	128
        .global         _Z21evaluate_moves_kernelPKmPKimmS0_S0_PhPmP17curandStateXORWOWi
        .type           _Z21evaluate_moves_kernelPKmPKimmS0_S0_PhPmP17curandStateXORWOWi,@function
        .size           _Z21evaluate_moves_kernelPKmPKimmS0_S0_PhPmP17curandStateXORWOWi,(.L_x_37 - _Z21evaluate_moves_kernelPKmPKimmS0_S0_PhPmP17curandStateXORWOWi)
        .other          _Z21evaluate_moves_kernelPKmPKimmS0_S0_PhPmP17curandStateXORWOWi,@"STO_CUDA_ENTRY STV_DEFAULT"
_Z21evaluate_moves_kernelPKmPKimmS0_S0_PhPmP17curandStateXORWOWi:
.text._Z21evaluate_moves_kernelPKmPKimmS0_S0_PhPmP17curandStateXORWOWi:
        /* <DEDUP_REMOVED lines=9> */
[----:B------:R-:W0:Y:S01]  /*0090*/  LDCU.128 UR4, c[0x0][0x3a0] ;  /* 0x00007400ff0477ac */ /* 0x000e220008000c00 */
[----:B------:R-:W-:Y:S01]  /*00a0*/  IMAD.SHL.U32 R20, R9, 0x8, RZ ;  /* 0x0000000809147824 */ /* 0x000fe200078e00ff */
[----:B------:R-:W-:Y:S01]  /*00b0*/  SHF.R.U32.HI R0, RZ, 0x1d, R9 ;  /* 0x0000001dff007819 */ /* 0x000fe20000011609 */
[----:B------:R-:W1:Y:S03]  /*00c0*/  LDCU.64 UR8, c[0x0][0x358] ;  /* 0x00006b00ff0877ac */ /* 0x000e660008000a00 */
[C---:B0-----:R-:W-:Y:S02]  /*00d0*/  IADD3 R22, P0, PT, R20.reuse, UR4, RZ ;  /* 0x0000000414167c10 */ /* 0x041fe4000ff1e0ff */
[----:B------:R-:W-:Y:S02]  /*00e0*/  IADD3 R20, P1, PT, R20, UR6, RZ ;  /* 0x0000000614147c10 */ /* 0x000fe4000ff3e0ff */
[C---:B------:R-:W-:Y:S01]  /*00f0*/  IADD3.X R23, PT, PT, R0.reuse, UR5, RZ, P0, !PT ;  /* 0x0000000500177c10 */ /* 0x040fe200087fe4ff */
[----:B------:R-:W0:Y:S01]  /*0100*/  LDCU UR5, c[0x0][0x3c8] ;  /* 0x00007900ff0577ac */ /* 0x000e220008000800 */
[----:B------:R-:W-:-:S04]  /*0110*/  IADD3.X R21, PT, PT, R0, UR7, RZ, P1, !PT ;  /* 0x0000000700157c10 */ /* 0x000fc80008ffe4ff */
[----:B-1----:R-:W2:Y:S04]  /*0120*/  LDG.E.64 R22, desc[UR8][R22.64] ;  /* 0x0000000816167981 */ /* 0x002ea8000c1e1b00 */
[----:B------:R-:W2:Y:S01]  /*0130*/  LDG.E.64 R20, desc[UR8][R20.64] ;  /* 0x0000000814147981 */ /* 0x000ea2000c1e1b00 */
[----:B------:R-:W-:Y:S01]  /*0140*/  PLOP3.LUT P0, PT, PT, PT, PT, 0x80, 0x8 ;  /* 0x000000000008781c */ /* 0x000fe20003f0f070 */
[----:B------:R-:W-:Y:S02]  /*0150*/  IMAD.MOV.U32 R24, RZ, RZ, RZ ;  /* 0x000000ffff187224 */ /* 0x000fe400078e00ff */
[----:B------:R-:W-:Y:S01]  /*0160*/  IMAD.MOV.U32 R32, RZ, RZ, RZ ;  /* 0x000000ffff207224 */ /* 0x000fe200078e00ff */
[----:B0-----:R-:W-:Y:S01]  /*0170*/  UISETP.GE.AND UP0, UPT, UR5, 0x1, UPT ;  /* 0x000000010500788c */ /* 0x001fe2000bf06270 */
[----:B--2---:R-:W-:-:S02]  /*0180*/  ISETP.LT.U32.AND P1, PT, R22, R20, PT ;  /* 0x000000141600720c */ /* 0x004fc40003f21070 */
[CC--:B------:R-:W-:Y:S02]  /*0190*/  ISETP.GT.U32.AND P2, PT, R22.reuse, R20.reuse, PT ;  /* 0x000000141600720c */ /* 0x0c0fe40003f44070 */
[CC--:B------:R-:W-:Y:S02]  /*01a0*/  ISETP.LT.U32.AND.EX P1, PT, R23.reuse, R21.reuse, PT, P1 ;  /* 0x000000151700720c */ /* 0x0c0fe40003f21110 */
[CC--:B------:R-:W-:Y:S02]  /*01b0*/  ISETP.GT.U32.AND.EX P2, PT, R23.reuse, R21.reuse, PT, P2 ;  /* 0x000000151700720c */ /* 0x0c0fe40003f44120 */
[CC--:B------:R-:W-:Y:S02]  /*01c0*/  SEL R3, R22.reuse, R20.reuse, P1 ;  /* 0x0000001416037207 */ /* 0x0c0fe40000800000 */
[----:B------:R-:W-:Y:S02]  /*01d0*/  SEL R8, R22, R20, P2 ;  /* 0x0000001416087207 */ /* 0x000fe40001000000 */
[----:B------:R-:W-:-:S02]  /*01e0*/  SEL R0, R23, R21, P1 ;  /* 0x0000001517007207 */ /* 0x000fc40000800000 */
[----:B------:R-:W-:Y:S02]  /*01f0*/  IADD3 R8, P3, PT, R8, -R3, RZ ;  /* 0x8000000308087210 */ /* 0x000fe40007f7e0ff */
[----:B------:R-:W-:-:S05]  /*0200*/  SEL R7, R23, R21, P2 ;  /* 0x0000001517077207 */ /* 0x000fca0001000000 */
[----:B------:R-:W-:Y:S01]  /*0210*/  IMAD.X R7, R7, 0x1, ~R0, P3 ;  /* 0x0000000107077824 */ /* 0x000fe200018e0e00 */
[----:B------:R-:W-:Y:S06]  /*0220*/  BRA.U !UP0, `(.L_x_10) ;  /* 0x0000002d08587547 */ /* 0x000fec000b800000 */
[----:B------:R-:W0:Y:S01]  /*0230*/  LDC.64 R18, c[0x0][0x3c0] ;  /* 0x0000f000ff127b82 */ /* 0x000e220000000a00 */
[----:B------:R-:W-:Y:S01]  /*0240*/  UMOV UR4, URZ ;  /* 0x000000ff00047c82 */ /* 0x000fe20008000000 */
[----:B------:R-:W1:Y:S01]  /*0250*/  LDCU.64 UR6, c[0x0][0x390] ;  /* 0x00007200ff0677ac */ /* 0x000e620008000a00 */
[----:B0-----:R-:W-:-:S04]  /*0260*/  IMAD.WIDE.U32 R18, R9, 0x30, R18 ;  /* 0x0000003009127825 */ /* 0x001fc800078e0012 */
[----:B------:R-:W-:-:S05]  /*0270*/  VIADD R19, R19, UR4 ;  /* 0x0000000413137c36 */ /* 0x000fca0008000000 */
[----:B------:R-:W2:Y:S04]  /*0280*/  LDG.E.64 R2, desc[UR8][R18.64+0x8] ;  /* 0x0000080812027981 */ /* 0x000ea8000c1e1b00 */
[----:B------:R-:W3:Y:S04]  /*0290*/  LDG.E.64 R10, desc[UR8][R18.64+0x10] ;  /* 0x00001008120a7981 */ /* 0x000ee8000c1e1b00 */
[----:B------:R0:W5:Y:S01]  /*02a0*/  LDG.E.64 R12, desc[UR8][R18.64] ;  /* 0x00000008120c7981 */ /* 0x000162000c1e1b00 */
[----:B------:R-:W-:Y:S01]  /*02b0*/  UISETP.GE.U32.AND UP0, UPT, UR5, 0x4, UPT ;  /* 0x000000040500788c */ /* 0x000fe2000bf06070 */
[----:B------:R-:W-:Y:S01]  /*02c0*/  IMAD.MOV.U32 R6, RZ, RZ, RZ ;  /* 0x000000ffff067224 */ /* 0x000fe200078e00ff */
[----:B------:R-:W-:Y:S01]  /*02d0*/  PRMT R4, RZ, 0x7610, R4 ;  /* 0x00007610ff047816 */ /* 0x000fe20000000004 */
[----:B------:R-:W-:Y:S01]  /*02e0*/  IMAD.MOV.U32 R5, RZ, RZ, RZ ;  /* 0x000000ffff057224 */ /* 0x000fe200078e00ff */
[----:B------:R-:W-:Y:S01]  /*02f0*/  UMOV UR4, URZ ;  /* 0x000000ff00047c82 */ /* 0x000fe20008000000 */
[----:B------:R-:W-:-:S02]  /*0300*/  IMAD.MOV.U32 R24, RZ, RZ, RZ ;  /* 0x000000ffff187224 */ /* 0x000fc400078e00ff */
[----:B------:R-:W-:Y:S02]  /*0310*/  IMAD.MOV.U32 R32, RZ, RZ, RZ ;  /* 0x000000ffff207224 */ /* 0x000fe400078e00ff */
[----:B--2---:R-:W-:Y:S02]  /*0320*/  IMAD.MOV.U32 R26, RZ, RZ, R3 ;  /* 0x000000ffff1a7224 */ /* 0x004fe400078e0003 */
[----:B------:R-:W-:Y:S02]  /*0330*/  IMAD.MOV.U32 R15, RZ, RZ, R2 ;  /* 0x000000ffff0f7224 */ /* 0x000fe400078e0002 */
[----:B---3--:R-:W-:Y:S02]  /*0340*/  IMAD.MOV.U32 R16, RZ, RZ, R11 ;  /* 0x000000ffff107224 */ /* 0x008fe400078e000b */
[----:B------:R-:W-:Y:S01]  /*0350*/  IMAD.MOV.U32 R27, RZ, RZ, R10 ;  /* 0x000000ffff1b7224 */ /* 0x000fe200078e000a */
[----:B01----:R-:W-:Y:S06]  /*0360*/  BRA.U !UP0, `(.L_x_11) ;  /* 0x0000001908687547 */ /* 0x003fec000b800000 */
[----:B------:R-:W-:Y:S01]  /*0370*/  ULOP3.LUT UR5, UR5, 0x7ffffffc, URZ, 0xc0, !UPT ;  /* 0x7ffffffc05057892 */ /* 0x000fe2000f8ec0ff */
[----:B------:R-:W-:Y:S01]  /*0380*/  IMAD.MOV.U32 R6, RZ, RZ, RZ ;  /* 0x000000ffff067224 */ /* 0x000fe200078e00ff */
[----:B------:R-:W-:Y:S01]  /*0390*/  PRMT R4, RZ, 0x7610, R4 ;  /* 0x00007610ff047816 */ /* 0x000fe20000000004 */
[----:B------:R-:W-:Y:S01]  /*03a0*/  IMAD.MOV.U32 R5, RZ, RZ, RZ ;  /* 0x000000ffff057224 */ /* 0x000fe200078e00ff */
[----:B------:R-:W0:Y:S01]  /*03b0*/  LDCU UR10, c[0x0][0x394] ;  /* 0x00007280ff0a77ac */ /* 0x000e220008000800 */
[----:B-----5:R-:W-:Y:S01]  /*03c0*/  VIADD R12, R12, 0xb0f8a ;  /* 0x000b0f8a0c0c7836 */ /* 0x020fe20000000000 */
[----:B------:R-:W1:Y:S01]  /*03d0*/  LDCU UR11, c[0x0][0x390] ;  /* 0x00007200ff0b77ac */ /* 0x000e620008000800 */
[----:B------:R-:W2:Y:S01]  /*03e0*/  LDCU.64 UR16, c[0x0][0x390] ;  /* 0x00007200ff1077ac */ /* 0x000ea20008000a00 */
[----:B------:R-:W3:Y:S01]  /*03f0*/  LDCU.128 UR12, c[0x0][0x380] ;  /* 0x00007000ff0c77ac */ /* 0x000ee20008000c00 */
[----:B------:R-:W-:-:S12]  /*0400*/  UIADD3 UR5, UPT, UPT, -UR5, URZ, URZ ;  /* 0x000000ff05057290 */ /* 0x000fd8000fffe1ff */
.L_x_20:
[----:B------:R-:W-:Y:S01]  /*0410*/  SHF.R.U32.HI R0, RZ, 0x2, R13 ;  /* 0x00000002ff007819 */ /* 0x000fe2000001160d */
[----:B------:R-:W-:Y:S01]  /*0420*/  IMAD.SHL.U32 R3, R16, 0x10, RZ ;  /* 0x0000001010037824 */ /* 0x000fe200078e00ff */
[----:B------:R4:W-:Y:S01]  /*0430*/  STG.E.64 desc[UR8][R18.64+0x8], R26 ;  /* 0x0000081a12007986 */ /* 0x0009e2000c101b08 */
[----:B------:R-:W-:Y:S01]  /*0440*/  VIADD R14, R12, 0xfffa783b ;  /* 0xfffa783b0c0e7836 */ /* 0x000fe20000000000 */
[----:B------:R-:W-:Y:S01]  /*0450*/  LOP3.LUT R0, R0, R13, RZ, 0x3c, !PT ;  /* 0x0000000d00007212 */ /* 0x000fe200078e3cff */
[----:B0-----:R-:W-:-:S03]  /*0460*/  UISETP.NE.U32.AND UP0, UPT, UR10, URZ, UPT ;  /* 0x000000ff0a00728c */ /* 0x001fc6000bf05070 */
[----:B------:R4:W-:Y:S01]  /*0470*/  STG.E.64 desc[UR8][R18.64], R14 ;  /* 0x0000000e12007986 */ /* 0x0009e2000c101b08 */
[----:B------:R-:W-:-:S05]  /*0480*/  IMAD.SHL.U32 R2, R0, 0x2, RZ ;  /* 0x0000000200027824 */ /* 0x000fca00078e00ff */
[----:B------:R-:W-:-:S04]  /*0490*/  LOP3.LUT R3, R0, R2, R3, 0x96, !PT ;  /* 0x0000000200037212 */ /* 0x000fc800078e9603 */
[----:B------:R-:W-:Y:S01]  /*04a0*/  LOP3.LUT R17, R3, R16, RZ, 0x3c, !PT ;  /* 0x0000001003117212 */ /* 0x000fe200078e3cff */
[----:B------:R-:W-:-:S04]  /*04b0*/  IMAD.MOV.U32 R3, RZ, RZ, R16 ;  /* 0x000000ffff037224 */ /* 0x000fc800078e0010 */
[----:B------:R4:W-:Y:S01]  /*04c0*/  STG.E.64 desc[UR8][R18.64+0x10], R16 ;  /* 0x0000101012007986 */ /* 0x0009e2000c101b08 */
[----:B------:R-:W-:Y:S01]  /*04d0*/  IMAD.IADD R28, R17, 0x1, R14 ;  /* 0x00000001111c7824 */ /* 0x000fe200078e020e */
[----:B------:R-:W-:Y:S06]  /*04e0*/  BRA.U UP0, `(.L_x_12) ;  /* 0x00000001004c7547 */ /* 0x000fec000b800000 */
[----:B-1----:R-:W0:Y:S01]  /*04f0*/  I2F.U32.RP R0, UR11 ;  /* 0x0000000b00007d06 */ /* 0x002e220008209000 */
[----:B------:R-:W-:Y:S01]  /*0500*/  ISETP.NE.U32.AND P1, PT, RZ, UR11, PT ;  /* 0x0000000bff007c0c */ /* 0x000fe2000bf25070 */
[----:B------:R-:W-:-:S06]  /*0510*/  IMAD.MOV.U32 R29, RZ, RZ, RZ ;  /* 0x000000ffff1d7224 */ /* 0x000fcc00078e00ff */
[----:B0-----:R-:W0:Y:S02]  /*0520*/  MUFU.RCP R0, R0 ;  /* 0x0000000000007308 */ /* 0x001e240000001000 */
[----:B0-----:R-:W-:-:S06]  /*0530*/  VIADD R10, R0, 0xffffffe ;  /* 0x0ffffffe000a7836 */ /* 0x001fcc0000000000 */
[----:B------:R0:W1:Y:S02]  /*0540*/  F2I.FTZ.U32.TRUNC.NTZ R11, R10 ;  /* 0x0000000a000b7305 */ /* 0x000064000021f000 */
[----:B0-----:R-:W-:Y:S02]  /*0550*/  IMAD.MOV.U32 R10, RZ, RZ, RZ ;  /* 0x000000ffff0a7224 */ /* 0x001fe400078e00ff */
[----:B-1----:R-:W-:-:S04]  /*0560*/  IMAD.MOV R13, RZ, RZ, -R11 ;  /* 0x000000ffff0d7224 */ /* 0x002fc800078e0a0b */
[----:B------:R-:W-:-:S04]  /*0570*/  IMAD R13, R13, UR11, RZ ;  /* 0x0000000b0d0d7c24 */ /* 0x000fc8000f8e02ff */
[----:B------:R-:W-:-:S06]  /*0580*/  IMAD.HI.U32 R11, R11, R13, R10 ;  /* 0x0000000d0b0b7227 */ /* 0x000fcc00078e000a */
[----:B------:R-:W-:-:S04]  /*0590*/  IMAD.HI.U32 R11, R11, R28, RZ ;  /* 0x0000001c0b0b7227 */ /* 0x000fc800078e00ff */
[----:B------:R-:W-:-:S04]  /*05a0*/  IMAD.MOV R11, RZ, RZ, -R11 ;  /* 0x000000ffff0b7224 */ /* 0x000fc800078e0a0b */
[----:B------:R-:W-:-:S05]  /*05b0*/  IMAD R28, R11, UR11, R28 ;  /* 0x0000000b0b1c7c24 */ /* 0x000fca000f8e021c */
[----:B------:R-:W-:-:S13]  /*05c0*/  ISETP.GE.U32.AND P0, PT, R28, UR11, PT ;  /* 0x0000000b1c007c0c */ /* 0x000fda000bf06070 */
[----:B------:R-:W-:-:S05]  /*05d0*/  @P0 VIADD R28, R28, -UR11 ;  /* 0x8000000b1c1c0c36 */ /* 0x000fca0008000000 */
[----:B------:R-:W-:-:S13]  /*05e0*/  ISETP.GE.U32.AND P0, PT, R28, UR11, PT ;  /* 0x0000000b1c007c0c */ /* 0x000fda000bf06070 */
[----:B------:R-:W-:Y:S01]  /*05f0*/  @P0 VIADD R28, R28, -UR11 ;  /* 0x8000000b1c1c0c36 */ /* 0x000fe20008000000 */
[----:B------:R-:W-:Y:S01]  /*0600*/  @!P1 LOP3.LUT R28, RZ, UR11, RZ, 0x33, !PT ;  /* 0x0000000bff1c9c12 */ /* 0x000fe2000f8e33ff */
[----:B------:R-:W-:Y:S06]  /*0610*/  BRA `(.L_x_13) ;  /* 0x0000000000107947 */ /* 0x000fec0003800000 */
.L_x_12:
[----:B------:R-:W-:-:S07]  /*0620*/  MOV R29, 0x640 ;  /* 0x00000640001d7802 */ /* 0x000fce0000000f00 */
[----:B-1234-:R-:W-:Y:S05]  /*0630*/  CALL.REL.NOINC `($__internal_0_$__cuda_sm20_rem_u64) ;  /* 0x0000002800a87944 */ /* 0x01efea0003c00000 */
[----:B------:R-:W-:Y:S02]  /*0640*/  IMAD.MOV.U32 R29, RZ, RZ, R28 ;  /* 0x000000ffff1d7224 */ /* 0x000fe400078e001c */
[----:B------:R-:W-:-:S07]  /*0650*/  IMAD.MOV.U32 R28, RZ, RZ, R39 ;  /* 0x000000ffff1c7224 */ /* 0x000fce00078e0027 */
.L_x_13:
[----:B------:R-:W-:Y:S01]  /*0660*/  IMAD.MOV.U32 R10, RZ, RZ, R28 ;  /* 0x000000ffff0a7224 */ /* 0x000fe200078e001c */
[----:B---3--:R-:W-:Y:S01]  /*0670*/  LEA R34, P1, R28, UR12, 0x3 ;  /* 0x0000000c1c227c11 */ /* 0x008fe2000f8218ff */
[----:B------:R-:W-:-:S03]  /*0680*/  IMAD.MOV.U32 R11, RZ, RZ, R29 ;  /* 0x000000ffff0b7224 */ /* 0x000fc600078e001d */
[----:B------:R-:W-:Y:S01]  /*0690*/  LEA.HI.X R35, R28, UR13, R29, 0x3, P1 ;  /* 0x0000000d1c237c11 */ /* 0x000fe200088f1c1d */
[----:B--2---:R-:W-:-:S04]  /*06a0*/  IMAD.WIDE.U32 R10, R9, UR16, R10 ;  /* 0x00000010090a7c25 */ /* 0x004fc8000f8e000a */
[----:B------:R-:W-:Y:S01]  /*06b0*/  IMAD R11, R9, UR17, R11 ;  /* 0x00000011090b7c24 */ /* 0x000fe2000f8e020b */
[----:B------:R-:W-:-:S04]  /*06c0*/  LEA R30, P0, R10, UR14, 0x2 ;  /* 0x0000000e0a1e7c11 */ /* 0x000fc8000f8010ff */
[----:B------:R-:W-:Y:S02]  /*06d0*/  LEA.HI.X R31, R10, UR15, R11, 0x2, P0 ;  /* 0x0000000f0a1f7c11 */ /* 0x000fe400080f140b */
[----:B------:R-:W2:Y:S04]  /*06e0*/  LDG.E.64 R10, desc[UR8][R34.64] ;  /* 0x00000008220a7981 */ /* 0x000ea8000c1e1b00 */
[----:B------:R0:W3:Y:S01]  /*06f0*/  LDG.E R30, desc[UR8][R30.64] ;  /* 0x000000081e1e7981 */ /* 0x0000e2000c1e1900 */
[----:B------:R-:W-:Y:S01]  /*0700*/  SHF.R.U32.HI R0, RZ, 0x2, R15 ;  /* 0x00000002ff007819 */ /* 0x000fe2000001160f */
[----:B------:R-:W-:Y:S01]  /*0710*/  UISETP.NE.AND.EX UP0, UPT, UR17, URZ, UPT, !UPT ;  /* 0x000000ff1100728c */ /* 0x000fe2000bf053f0 */
[----:B------:R-:W-:Y:S02]  /*0720*/  ISETP.NE.U32.AND P2, PT, R6, RZ, PT ;  /* 0x000000ff0600720c */ /* 0x000fe40003f45070 */
[----:B------:R-:W-:-:S02]  /*0730*/  LOP3.LUT R0, R0, R15, RZ, 0x3c, !PT ;  /* 0x0000000f00007212 */ /* 0x000fc400078e3cff */
[----:B------:R-:W-:Y:S01]  /*0740*/  ISETP.NE.AND.EX P2, PT, R5, RZ, PT, P2 ;  /* 0x000000ff0500720c */ /* 0x000fe20003f45320 */
[----:B0-----:R-:W-:Y:S01]  /*0750*/  IMAD.MOV.U32 R31, RZ, RZ, R16 ;  /* 0x000000ffff1f7224 */ /* 0x001fe200078e0010 */
[----:B--2---:R-:W-:Y:S02]  /*0760*/  IADD3 R13, P1, PT, RZ, -R10, RZ ;  /* 0x8000000aff0d7210 */ /* 0x004fe40007f3e0ff */
[----:B---3--:R-:W-:-:S03]  /*0770*/  ISETP.NE.AND P0, PT, R30, 0x1, PT ;  /* 0x000000011e00780c */ /* 0x008fc60003f05270 */
[----:B------:R-:W-:Y:S01]  /*0780*/  IMAD.X R37, RZ, RZ, ~R11, P1 ;  /* 0x000000ffff257224 */ /* 0x000fe200008e0e0b */
[----:B------:R-:W-:Y:S02]  /*0790*/  SEL R25, R13, R10, !P0 ;  /* 0x0000000a0d197207 */ /* 0x000fe40004000000 */
[----:B------:R-:W-:Y:S02]  /*07a0*/  SEL R13, R10, R13, !P0 ;  /* 0x0000000d0a0d7207 */ /* 0x000fe40004000000 */
[----:B------:R-:W-:Y:S02]  /*07b0*/  SEL R33, R37, R11, !P0 ;  /* 0x0000000b25217207 */ /* 0x000fe40004000000 */
[----:B------:R-:W-:Y:S02]  /*07c0*/  SEL R11, R11, R37, !P0 ;  /* 0x000000250b0b7207 */ /* 0x000fe40004000000 */
[----:B------:R-:W-:Y:S02]  /*07d0*/  IADD3 R25, P0, PT, R22, R25, RZ ;  /* 0x0000001916197210 */ /* 0x000fe40007f1e0ff */
[----:B------:R-:W-:-:S03]  /*07e0*/  IADD3 R2, P1, PT, R20, R13, RZ ;  /* 0x0000000d14027210 */ /* 0x000fc60007f3e0ff */
[----:B------:R-:W-:Y:S01]  /*07f0*/  IMAD.X R10, R23, 0x1, R33, P0 ;  /* 0x00000001170a7824 */ /* 0x000fe200000e0621 */
[-C--:B------:R-:W-:Y:S01]  /*0800*/  ISETP.LT.U32.AND P0, PT, R25, R2.reuse, PT ;  /* 0x000000021900720c */ /* 0x080fe20003f01070 */
[----:B------:R-:W-:Y:S01]  /*0810*/  IMAD.X R13, R21, 0x1, R11, P1 ;  /* 0x00000001150d7824 */ /* 0x000fe200008e060b */
[----:B------:R-:W-:Y:S01]  /*0820*/  ISETP.GT.U32.AND P1, PT, R25, R2, PT ;  /* 0x000000021900720c */ /* 0x000fe20003f24070 */
[----:B------:R-:W-:-:S03]  /*0830*/  IMAD.SHL.U32 R11, R17, 0x10, RZ ;  /* 0x00000010110b7824 */ /* 0x000fc600078e00ff */
[CC--:B------:R-:W-:Y:S02]  /*0840*/  ISETP.LT.U32.AND.EX P0, PT, R10.reuse, R13.reuse, PT, P0 ;  /* 0x0000000d0a00720c */ /* 0x0c0fe40003f01100 */
[CC--:B------:R-:W-:Y:S02]  /*0850*/  ISETP.GT.U32.AND.EX P1, PT, R10.reuse, R13.reuse, PT, P1 ;  /* 0x0000000d0a00720c */ /* 0x0c0fe40003f24110 */
[CC--:B----4-:R-:W-:Y:S02]  /*0860*/  SEL R15, R25.reuse, R2.reuse, P0 ;  /* 0x00000002190f7207 */ /* 0x0d0fe40000000000 */
[----:B------:R-:W-:Y:S02]  /*0870*/  SEL R2, R25, R2, P1 ;  /* 0x0000000219027207 */ /* 0x000fe40000800000 */
[CC--:B------:R-:W-:Y:S02]  /*0880*/  SEL R30, R10.reuse, R13.reuse, P0 ;  /* 0x0000000d0a1e7207 */ /* 0x0c0fe40000000000 */
[----:B------:R-:W-:Y:S01]  /*0890*/  SEL R13, R10, R13, P1 ;  /* 0x0000000d0a0d7207 */ /* 0x000fe20000800000 */
[----:B------:R-:W-:Y:S01]  /*08a0*/  IMAD.SHL.U32 R10, R0, 0x2, RZ ;  /* 0x00000002000a7824 */ /* 0x000fe200078e00ff */
[----:B------:R-:W-:-:S02]  /*08b0*/  IADD3 R2, P0, PT, R2, -R15, RZ ;  /* 0x8000000f02027210 */ /* 0x000fc40007f1e0ff */
[----:B------:R-:W-:Y:S02]  /*08c0*/  ISETP.NE.U32.AND P1, PT, R6, RZ, PT ;  /* 0x000000ff0600720c */ /* 0x000fe40003f25070 */
[----:B------:R-:W-:Y:S01]  /*08d0*/  LOP3.LUT R14, R0, R10, R11, 0x96, !PT ;  /* 0x0000000a000e7212 */ /* 0x000fe200078e960b */
[----:B------:R-:W-:Y:S01]  /*08e0*/  IMAD.X R0, R13, 0x1, ~R30, P0 ;  /* 0x000000010d007824 */ /* 0x000fe200000e0e1e */
[----:B------:R-:W-:Y:S01]  /*08f0*/  ISETP.GT.U32.AND P0, PT, R8, R2, PT ;  /* 0x000000020800720c */ /* 0x000fe20003f04070 */
[----:B------:R-:W-:Y:S01]  /*0900*/  IMAD.MOV.U32 R30, RZ, RZ, R27 ;  /* 0x000000ffff1e7224 */ /* 0x000fe200078e001b */
[----:B------:R-:W-:Y:S01]  /*0910*/  ISETP.NE.AND.EX P1, PT, R5, RZ, PT, P1 ;  /* 0x000000ff0500720c */ /* 0x000fe20003f25310 */
[----:B------:R-:W-:Y:S01]  /*0920*/  IMAD.MOV.U32 R10, RZ, RZ, R17 ;  /* 0x000000ffff0a7224 */ /* 0x000fe200078e0011 */
[----:B------:R-:W-:Y:S01]  /*0930*/  ISETP.GT.U32.AND.EX P0, PT, R7, R0, PT, P0 ;  /* 0x000000000700720c */ /* 0x000fe20003f04100 */
[----:B------:R-:W-:Y:S01]  /*0940*/  IMAD.MOV.U32 R13, RZ, RZ, R26 ;  /* 0x000000ffff0d7224 */ /* 0x000fe200078e001a */
[----:B------:R-:W-:Y:S01]  /*0950*/  STG.E.64 desc[UR8][R18.64+0x8], R30 ;  /* 0x0000081e12007986 */ /* 0x000fe2000c101b08 */
[----:B------:R-:W-:-:S02]  /*0960*/  LOP3.LUT R11, R14, R17, RZ, 0x3c, !PT ;  /* 0x000000110e0b7212 */ /* 0x000fc400078e3cff */
[----:B------:R-:W-:Y:S01]  /*0970*/  SEL R14, RZ, 0xffffffff, !P0 ;  /* 0xffffffffff0e7807 */ /* 0x000fe20004000000 */
[----:B------:R0:W-:Y:S01]  /*0980*/  STG.E.64 desc[UR8][R18.64], R12 ;  /* 0x0000000c12007986 */ /* 0x0001e2000c101b08 */
[----:B------:R-:W-:Y:S02]  /*0990*/  @P2 SEL R14, RZ, 0xffffffff, !P1 ;  /* 0xffffffffff0e2807 */ /* 0x000fe40004800000 */
[----:B------:R-:W-:Y:S01]  /*09a0*/  ISETP.LT.U32.AND P0, PT, R8, R2, PT ;  /* 0x000000020800720c */ /* 0x000fe20003f01070 */
[----:B------:R1:W-:Y:S01]  /*09b0*/  STG.E.64 desc[UR8][R18.64+0x10], R10 ;  /* 0x0000100a12007986 */ /* 0x0003e2000c101b08 */
[----:B------:R-:W-:Y:S02]  /*09c0*/  LOP3.LUT R14, R14, 0x1, RZ, 0xc0, !PT ;  /* 0x000000010e0e7812 */ /* 0x000fe400078ec0ff */
[----:B------:R-:W-:Y:S02]  /*09d0*/  ISETP.LT.U32.AND.EX P0, PT, R7, R0, !P2, P0 ;  /* 0x000000000700720c */ /* 0x000fe40005701100 */
[----:B------:R-:W-:-:S02]  /*09e0*/  ISETP.NE.U32.AND P1, PT, R14, 0x1, PT ;  /* 0x000000010e00780c */ /* 0x000fc40003f25070 */
[----:B------:R-:W-:Y:S02]  /*09f0*/  SEL R14, R6, RZ, P0 ;  /* 0x000000ff060e7207 */ /* 0x000fe40000000000 */
[----:B------:R-:W-:Y:S02]  /*0a00*/  SEL R33, R28, R24, !P1 ;  /* 0x000000181c217207 */ /* 0x000fe40004800000 */
[----:B------:R-:W-:Y:S02]  /*0a10*/  SEL R32, R29, R32, !P1 ;  /* 0x000000201d207207 */ /* 0x000fe40004800000 */
[----:B0-----:R-:W-:Y:S02]  /*0a20*/  SEL R13, R7, R0, P0 ;  /* 0x00000000070d7207 */ /* 0x001fe40000000000 */
[----:B-1----:R-:W-:Y:S02]  /*0a30*/  SEL R10, R8, R2, P0 ;  /* 0x00000002080a7207 */ /* 0x002fe40000000000 */
[----:B------:R-:W-:Y:S01]  /*0a40*/  SEL R15, R5, RZ, P0 ;  /* 0x000000ff050f7207 */ /* 0x000fe20000000000 */
[----:B------:R-:W-:Y:S06]  /*0a50*/  BRA.U UP0, `(.L_x_14) ;  /* 0x0000000100507547 */ /* 0x000fec000b800000 */
[----:B------:R-:W0:Y:S01]  /*0a60*/  I2F.U32.RP R28, UR16 ;  /* 0x00000010001c7d06 */ /* 0x000e220008209000 */
[----:B------:R-:W-:Y:S01]  /*0a70*/  IMAD.MOV.U32 R24, RZ, RZ, RZ ;  /* 0x000000ffff187224 */ /* 0x000fe200078e00ff */
[----:B------:R-:W-:-:S06]  /*0a80*/  ISETP.NE.U32.AND P1, PT, RZ, UR16, PT ;  /* 0x00000010ff007c0c */ /* 0x000fcc000bf25070 */
[----:B0-----:R-:W0:Y:S02]  /*0a90*/  MUFU.RCP R28, R28 ;  /* 0x0000001c001c7308 */ /* 0x001e240000001000 */
[----:B0-----:R-:W-:-:S06]  /*0aa0*/  VIADD R29, R28, 0xffffffe ;  /* 0x0ffffffe1c1d7836 */ /* 0x001fcc0000000000 */
[----:B------:R0:W1:Y:S02]  /*0ab0*/  F2I.FTZ.U32.TRUNC.NTZ R25, R29 ;  /* 0x0000001d00197305 */ /* 0x000064000021f000 */
[----:B0-----:R-:W-:Y:S02]  /*0ac0*/  IMAD.MOV.U32 R29, RZ, RZ, RZ ;  /* 0x000000ffff1d7224 */ /* 0x001fe400078e00ff */
[----:B-1----:R-:W-:-:S04]  /*0ad0*/  IMAD.MOV R31, RZ, RZ, -R25 ;  /* 0x000000ffff1f7224 */ /* 0x002fc800078e0a19 */
[----:B------:R-:W-:-:S04]  /*0ae0*/  IMAD R31, R31, UR16, RZ ;  /* 0x000000101f1f7c24 */ /* 0x000fc8000f8e02ff */
[----:B------:R-:W-:-:S04]  /*0af0*/  IMAD.HI.U32 R25, R25, R31, R24 ;  /* 0x0000001f19197227 */ /* 0x000fc800078e0018 */
[----:B------:R-:W-:-:S04]  /*0b00*/  IMAD.IADD R24, R11, 0x1, R12 ;  /* 0x000000010b187824 */ /* 0x000fc800078e020c */
        /* <DEDUP_REMOVED lines=9> */
.L_x_14:
[----:B------:R-:W-:Y:S01]  /*0ba0*/  IMAD.IADD R28, R11, 0x1, R12 ;  /* 0x000000010b1c7824 */ /* 0x000fe200078e020c */
[----:B------:R-:W-:-:S07]  /*0bb0*/  MOV R29, 0xbd0 ;  /* 0x00000bd0001d7802 */ /* 0x000fce0000000f00 */
[----:B------:R-:W-:Y:S05]  /*0bc0*/  CALL.REL.NOINC `($__internal_0_$__cuda_sm20_rem_u64) ;  /* 0x0000002400447944 */ /* 0x000fea0003c00000 */
[----:B------:R-:W-:Y:S02]  /*0bd0*/  IMAD.MOV.U32 R29, RZ, RZ, R28 ;  /* 0x000000ffff1d7224 */ /* 0x000fe400078e001c */
[----:B------:R-:W-:-:S07]  /*0be0*/  IMAD.MOV.U32 R28, RZ, RZ, R39 ;  /* 0x000000ffff1c7224 */ /* 0x000fce00078e0027 */
.L_x_15:
[----:B------:R-:W-:Y:S01]  /*0bf0*/  IMAD.MOV.U32 R34, RZ, RZ, R28 ;  /* 0x000000ffff227224 */ /* 0x000fe200078e001c */
[----:B------:R-:W-:Y:S01]  /*0c00*/  LEA R24, P1, R28, UR12, 0x3 ;  /* 0x0000000c1c187c11 */ /* 0x000fe2000f8218ff */
[----:B------:R-:W-:-:S03]  /*0c10*/  IMAD.MOV.U32 R35, RZ, RZ, R29 ;  /* 0x000000ffff237224 */ /* 0x000fc600078e001d */
[----:B------:R-:W-:Y:S01]  /*0c20*/  LEA.HI.X R25, R28, UR13, R29, 0x3, P1 ;  /* 0x0000000d1c197c11 */ /* 0x000fe200088f1c1d */
[----:B------:R-:W-:-:S04]  /*0c30*/  IMAD.WIDE.U32 R34, R9, UR16, R34 ;  /* 0x0000001009227c25 */ /* 0x000fc8000f8e0022 */
[----:B------:R-:W-:Y:S01]  /*0c40*/  IMAD R31, R9, UR17, R35 ;  /* 0x00000011091f7c24 */ /* 0x000fe2000f8e0223 */
[C---:B------:R-:W-:Y:S01]  /*0c50*/  LEA R30, P0, R34.reuse, UR14, 0x2 ;  /* 0x0000000e221e7c11 */ /* 0x040fe2000f8010ff */
[----:B------:R-:W2:Y:S03]  /*0c60*/  LDG.E.64 R24, desc[UR8][R24.64] ;  /* 0x0000000818187981 */ /* 0x000ea6000c1e1b00 */
[----:B------:R-:W-:-:S05]  /*0c70*/  LEA.HI.X R31, R34, UR15, R31, 0x2, P0 ;  /* 0x0000000f221f7c11 */ /* 0x000fca00080f141f */
[----:B------:R-:W3:Y:S01]  /*0c80*/  LDG.E R30, desc[UR8][R30.64] ;  /* 0x000000081e1e7981 */ /* 0x000ee2000c1e1900 */
[----:B------:R-:W-:-:S03]  /*0c90*/  ISETP.NE.U32.AND P2, PT, R14, RZ, PT ;  /* 0x000000ff0e00720c */ /* 0x000fc60003f45070 */
[----:B------:R-:W-:Y:S01]  /*0ca0*/  STG.E.64 desc[UR8][R18.64+0x8], R16 ;  /* 0x0000081012007986 */ /* 0x000fe2000c101b08 */
[----:B------:R-:W-:Y:S01]  /*0cb0*/  ISETP.NE.AND.EX P2, PT, R15, RZ, PT, P2 ;  /* 0x000000ff0f00720c */ /* 0x000fe20003f45320 */
[----:B------:R-:W-:Y:S01]  /*0cc0*/  UISETP.NE.AND.EX UP0, UPT, UR17, URZ, UPT, !UPT ;  /* 0x000000ff1100728c */ /* 0x000fe2000bf053f0 */
[----:B--2---:R-:W-:-:S05]  /*0cd0*/  IADD3 R35, P1, PT, RZ, -R24, RZ ;  /* 0x80000018ff237210 */ /* 0x004fca0007f3e0ff */
[----:B------:R-:W-:Y:S01]  /*0ce0*/  IMAD.X R37, RZ, RZ, ~R25, P1 ;  /* 0x000000ffff257224 */ /* 0x000fe200008e0e19 */
[----:B---3--:R-:W-:-:S04]  /*0cf0*/  ISETP.NE.AND P0, PT, R30, 0x1, PT ;  /* 0x000000011e00780c */ /* 0x008fc80003f05270 */
        /* <DEDUP_REMOVED lines=9> */
[----:B------:R-:W-:Y:S02]  /*0d90*/  ISETP.GT.U32.AND P1, PT, R39, R34, PT ;  /* 0x000000222700720c */ /* 0x000fe40003f24070 */
[----:B------:R-:W-:Y:S02]  /*0da0*/  SHF.R.U32.HI R25, RZ, 0x2, R26 ;  /* 0x00000002ff197819 */ /* 0x000fe4000001161a */
[CC--:B------:R-:W-:Y:S02]  /*0db0*/  ISETP.LT.U32.AND.EX P0, PT, R24.reuse, R31.reuse, PT, P0 ;  /* 0x0000001f1800720c */ /* 0x0c0fe40003f01100 */
[----:B------:R-:W-:Y:S02]  /*0dc0*/  ISETP.GT.U32.AND.EX P1, PT, R24, R31, PT, P1 ;  /* 0x0000001f1800720c */ /* 0x000fe40003f24110 */
[----:B------:R-:W-:-:S02]  /*0dd0*/  LOP3.LUT R25, R25, R26, RZ, 0x3c, !PT ;  /* 0x0000001a19197212 */ /* 0x000fc400078e3cff */
[CC--:B------:R-:W-:Y:S02]  /*0de0*/  SEL R36, R24.reuse, R31.reuse, P0 ;  /* 0x0000001f18247207 */ /* 0x0c0fe40000000000 */
[-C--:B------:R-:W-:Y:S01]  /*0df0*/  SEL R35, R39, R34.reuse, P0 ;  /* 0x0000002227237207 */ /* 0x080fe20000000000 */
[----:B------:R-:W-:Y:S01]  /*0e00*/  IMAD.SHL.U32 R26, R25, 0x2, RZ ;  /* 0x00000002191a7824 */ /* 0x000fe200078e00ff */
[----:B------:R-:W-:Y:S02]  /*0e10*/  SEL R30, R39, R34, P1 ;  /* 0x00000022271e7207 */ /* 0x000fe40000800000 */
[----:B------:R-:W-:Y:S01]  /*0e20*/  SEL R31, R24, R31, P1 ;  /* 0x0000001f181f7207 */ /* 0x000fe20000800000 */
[----:B------:R-:W-:Y:S01]  /*0e30*/  IMAD.SHL.U32 R24, R11, 0x10, RZ ;  /* 0x000000100b187824 */ /* 0x000fe200078e00ff */
[----:B------:R-:W-:Y:S02]  /*0e40*/  ISETP.NE.U32.AND P0, PT, R14, RZ, PT ;  /* 0x000000ff0e00720c */ /* 0x000fe40003f05070 */
[----:B------:R-:W-:-:S02]  /*0e50*/  IADD3 R30, P1, PT, R30, -R35, RZ ;  /* 0x800000231e1e7210 */ /* 0x000fc40007f3e0ff */
[----:B------:R-:W-:Y:S01]  /*0e60*/  LOP3.LUT R34, R25, R26, R24, 0x96, !PT ;  /* 0x0000001a19227212 */ /* 0x000fe200078e9618 */
[----:B------:R-:W-:Y:S01]  /*0e70*/  VIADD R26, R12, 0x587c5 ;  /* 0x000587c50c1a7836 */ /* 0x000fe20000000000 */
[----:B------:R-:W-:Y:S01]  /*0e80*/  ISETP.NE.AND.EX P0, PT, R15, RZ, PT, P0 ;  /* 0x000000ff0f00720c */ /* 0x000fe20003f05300 */
[----:B------:R-:W-:Y:S01]  /*0e90*/  IMAD.X R31, R31, 0x1, ~R36, P1 ;  /* 0x000000011f1f7824 */ /* 0x000fe200008e0e24 */
[----:B------:R-:W-:Y:S02]  /*0ea0*/  ISETP.GT.U32.AND P1, PT, R10, R30, PT ;  /* 0x0000001e0a00720c */ /* 0x000fe40003f24070 */
[----:B------:R-:W-:Y:S02]  /*0eb0*/  STG.E.64 desc[UR8][R18.64], R26 ;  /* 0x0000001a12007986 */ /* 0x000fe4000c101b08 */
[----:B------:R-:W-:Y:S02]  /*0ec0*/  ISETP.GT.U32.AND.EX P1, PT, R13, R31, PT, P1 ;  /* 0x0000001f0d00720c */ /* 0x000fe40003f24110 */
[----:B------:R-:W-:-:S02]  /*0ed0*/  LOP3.LUT R25, R34, R11, RZ, 0x3c, !PT ;  /* 0x0000000b22197212 */ /* 0x000fc400078e3cff */
[----:B------:R-:W-:-:S03]  /*0ee0*/  SEL R34, RZ, 0xffffffff, !P1 ;  /* 0xffffffffff227807 */ /* 0x000fc60004800000 */
[----:B------:R-:W-:Y:S01]  /*0ef0*/  @P0 SEL R34, RZ, 0xffffffff, !P2 ;  /* 0xffffffffff220807 */ /* 0x000fe20005000000 */
[----:B------:R-:W-:Y:S01]  /*0f00*/  IMAD.MOV.U32 R24, RZ, RZ, R11 ;  /* 0x000000ffff187224 */ /* 0x000fe200078e000b */
[----:B------:R-:W-:Y:S02]  /*0f10*/  ISETP.LT.U32.AND P1, PT, R10, R30, PT ;  /* 0x0000001e0a00720c */ /* 0x000fe40003f21070 */
[----:B------:R-:W-:Y:S02]  /*0f20*/  LOP3.LUT R34, R34, 0x1, RZ, 0xc0, !PT ;  /* 0x0000000122227812 */ /* 0x000fe400078ec0ff */
[CC--:B------:R-:W-:Y:S02]  /*0f30*/  ISETP.LT.U32.AND.EX P0, PT, R13.reuse, R31.reuse, !P0, P1 ;  /* 0x0000001f0d00720c */ /* 0x0c0fe40004701110 */
[----:B------:R-:W-:Y:S01]  /*0f40*/  ISETP.NE.U32.AND P2, PT, R34, 0x1, PT ;  /* 0x000000012200780c */ /* 0x000fe20003f45070 */
[----:B------:R0:W-:Y:S01]  /*0f50*/  STG.E.64 desc[UR8][R18.64+0x10], R24 ;  /* 0x0000101812007986 */ /* 0x0001e2000c101b08 */
[----:B------:R-:W-:-:S02]  /*0f60*/  SEL R34, R13, R31, P0 ;  /* 0x0000001f0d227207 */ /* 0x000fc40000000000 */
[----:B------:R-:W-:Y:S02]  /*0f70*/  SEL R32, R29, R32, !P2 ;  /* 0x000000201d207207 */ /* 0x000fe40005000000 */
[----:B------:R-:W-:Y:S02]  /*0f80*/  SEL R35, R14, RZ, P0 ;  /* 0x000000ff0e237207 */ /* 0x000fe40000000000 */
[----:B------:R-:W-:Y:S02]  /*0f90*/  SEL R36, R15, RZ, P0 ;  /* 0x000000ff0f247207 */ /* 0x000fe40000000000 */
[----:B0-----:R-:W-:Y:S02]  /*0fa0*/  SEL R24, R28, R33, !P2 ;  /* 0x000000211c187207 */ /* 0x001fe40005000000 */
[----:B------:R-:W-:Y:S01]  /*0fb0*/  SEL R33, R10, R30, P0 ;  /* 0x0000001e0a217207 */ /* 0x000fe20000000000 */
[----:B------:R-:W-:Y:S06]  /*0fc0*/  BRA.U UP0, `(.L_x_16) ;  /* 0x0000000100507547 */ /* 0x000fec000b800000 */
[----:B------:R-:W0:Y:S01]  /*0fd0*/  I2F.U32.RP R37, UR16 ;  /* 0x0000001000257d06 */ /* 0x000e220008209000 */
[----:B------:R-:W-:Y:S01]  /*0fe0*/  IMAD.MOV.U32 R28, RZ, RZ, RZ ;  /* 0x000000ffff1c7224 */ /* 0x000fe200078e00ff */
[----:B------:R-:W-:Y:S01]  /*0ff0*/  IADD3 R26, PT, PT, R12, 0x587c5, R25 ;  /* 0x000587c50c1a7810 */ /* 0x000fe20007ffe019 */
[----:B------:R-:W-:Y:S01]  /*1000*/  IMAD.MOV.U32 R41, RZ, RZ, RZ ;  /* 0x000000ffff297224 */ /* 0x000fe200078e00ff */
[----:B------:R-:W-:-:S04]  /*1010*/  ISETP.NE.U32.AND P1, PT, RZ, UR16, PT ;  /* 0x00000010ff007c0c */ /* 0x000fc8000bf25070 */
[----:B0-----:R-:W0:Y:S02]  /*1020*/  MUFU.RCP R37, R37 ;  /* 0x0000002500257308 */ /* 0x001e240000001000 */
[----:B0-----:R-:W-:-:S06]  /*1030*/  VIADD R38, R37, 0xffffffe ;  /* 0x0ffffffe25267836 */ /* 0x001fcc0000000000 */
[----:B------:R-:W0:Y:S02]  /*1040*/  F2I.FTZ.U32.TRUNC.NTZ R29, R38 ;  /* 0x00000026001d7305 */ /* 0x000e24000021f000 */
[----:B0-----:R-:W-:-:S04]  /*1050*/  IMAD.MOV R39, RZ, RZ, -R29 ;  /* 0x000000ffff277224 */ /* 0x001fc800078e0a1d */
        /* <DEDUP_REMOVED lines=11> */
.L_x_16:
[----:B------:R-:W-:Y:S02]  /*1110*/  IADD3 R28, PT, PT, R12, 0x587c5, R25 ;  /* 0x000587c50c1c7810 */ /* 0x000fe40007ffe019 */
[----:B------:R-:W-:-:S07]  /*1120*/  MOV R29, 0x1140 ;  /* 0x00001140001d7802 */ /* 0x000fce0000000f00 */
[----:B------:R-:W-:Y:S05]  /*1130*/  CALL.REL.NOINC `($__internal_0_$__cuda_sm20_rem_u64) ;  /* 0x0000001c00e87944 */ /* 0x000fea0003c00000 */
[----:B------:R-:W-:Y:S02]  /*1140*/  IMAD.MOV.U32 R40, RZ, RZ, R39 ;  /* 0x000000ffff287224 */ /* 0x000fe400078e0027 */
[----:B------:R-:W-:-:S07]  /*1150*/  IMAD.MOV.U32 R41, RZ, RZ, R28 ;  /* 0x000000ffff297224 */ /* 0x000fce00078e001c */
.L_x_17:
[----:B------:R-:W-:Y:S01]  /*1160*/  IMAD.MOV.U32 R42, RZ, RZ, R40 ;  /* 0x000000ffff2a7224 */ /* 0x000fe200078e0028 */
[----:B------:R-:W-:Y:S01]  /*1170*/  LEA R28, P1, R40, UR12, 0x3 ;  /* 0x0000000c281c7c11 */ /* 0x000fe2000f8218ff */
[----:B------:R-:W-:Y:S02]  /*1180*/  IMAD.MOV.U32 R43, RZ, RZ, R41 ;  /* 0x000000ffff2b7224 */ /* 0x000fe400078e0029 */
[----:B------:R-:W-:-:S04]  /*1190*/  IMAD.WIDE.U32 R42, R9, UR16, R42 ;  /* 0x00000010092a7c25 */ /* 0x000fc8000f8e002a */
[----:B------:R-:W-:Y:S01]  /*11a0*/  IMAD R29, R9, UR17, R43 ;  /* 0x00000011091d7c24 */ /* 0x000fe2000f8e022b */
[----:B------:R-:W-:-:S04]  /*11b0*/  LEA R38, P0, R42, UR14, 0x2 ;  /* 0x0000000e2a267c11 */ /* 0x000fc8000f8010ff */
[----:B------:R-:W-:Y:S02]  /*11c0*/  LEA.HI.X R39, R42, UR15, R29, 0x2, P0 ;  /* 0x0000000f2a277c11 */ /* 0x000fe400080f141d */
[----:B------:R-:W-:-:S03]  /*11d0*/  LEA.HI.X R29, R40, UR13, R41, 0x3, P1 ;  /* 0x0000000d281d7c11 */ /* 0x000fc600088f1c29 */
[----:B------:R-:W2:Y:S04]  /*11e0*/  LDG.E R38, desc[UR8][R38.64] ;  /* 0x0000000826267981 */ /* 0x000ea8000c1e1900 */
[----:B------:R-:W3:Y:S01]  /*11f0*/  LDG.E.64 R28, desc[UR8][R28.64] ;  /* 0x000000081c1c7981 */ /* 0x000ee2000c1e1b00 */
[----:B------:R-:W-:-:S04]  /*1200*/  ISETP.NE.U32.AND P2, PT, R35, RZ, PT ;  /* 0x000000ff2300720c */ /* 0x000fc80003f45070 */
[----:B------:R-:W-:Y:S01]  /*1210*/  ISETP.NE.AND.EX P2, PT, R36, RZ, PT, P2 ;  /* 0x000000ff2400720c */ /* 0x000fe20003f45320 */
[----:B------:R-:W-:Y:S01]  /*1220*/  UISETP.NE.U32.AND UP0, UPT, UR17, URZ, UPT ;  /* 0x000000ff1100728c */ /* 0x000fe2000bf05070 */
[----:B--2---:R-:W-:Y:S02]  /*1230*/  ISETP.NE.AND P0, PT, R38, 0x1, PT ;  /* 0x000000012600780c */ /* 0x004fe40003f05270 */
[----:B---3--:R-:W-:-:S05]  /*1240*/  IADD3 R37, P1, PT, RZ, -R28, RZ ;  /* 0x8000001cff257210 */ /* 0x008fca0007f3e0ff */
[----:B------:R-:W-:Y:S01]  /*1250*/  IMAD.X R43, RZ, RZ, ~R29, P1 ;  /* 0x000000ffff2b7224 */ /* 0x000fe200008e0e1d */
[----:B------:R-:W-:Y:S02]  /*1260*/  SEL R45, R37, R28, !P0 ;  /* 0x0000001c252d7207 */ /* 0x000fe40004000000 */
[----:B------:R-:W-:Y:S02]  /*1270*/  SEL R37, R28, R37, !P0 ;  /* 0x000000251c257207 */ /* 0x000fe40004000000 */
[----:B------:R-:W-:Y:S02]  /*1280*/  SEL R26, R43, R29, !P0 ;  /* 0x0000001d2b1a7207 */ /* 0x000fe40004000000 */
[----:B------:R-:W-:Y:S02]  /*1290*/  SEL R43, R29, R43, !P0 ;  /* 0x0000002b1d2b7207 */ /* 0x000fe40004000000 */
[----:B------:R-:W-:Y:S02]  /*12a0*/  IADD3 R45, P0, PT, R22, R45, RZ ;  /* 0x0000002d162d7210 */ /* 0x000fe40007f1e0ff */
[----:B------:R-:W-:-:S02]  /*12b0*/  IADD3 R42, P1, PT, R20, R37, RZ ;  /* 0x00000025142a7210 */ /* 0x000fc40007f3e0ff */
[----:B------:R-:W-:Y:S01]  /*12c0*/  SHF.R.U32.HI R28, RZ, 0x2, R27 ;  /* 0x00000002ff1c7819 */ /* 0x000fe2000001161b */
[----:B------:R-:W-:Y:S01]  /*12d0*/  IMAD.X R26, R23, 0x1, R26, P0 ;  /* 0x00000001171a7824 */ /* 0x000fe200000e061a */
[-C--:B------:R-:W-:Y:S01]  /*12e0*/  ISETP.LT.U32.AND P0, PT, R45, R42.reuse, PT ;  /* 0x0000002a2d00720c */ /* 0x080fe20003f01070 */
[----:B------:R-:W-:Y:S01]  /*12f0*/  IMAD.X R29, R21, 0x1, R43, P1 ;  /* 0x00000001151d7824 */ /* 0x000fe200008e062b */
[-C--:B------:R-:W-:Y:S02]  /*1300*/  ISETP.GT.U32.AND P1, PT, R45, R42.reuse, PT ;  /* 0x0000002a2d00720c */ /* 0x080fe40003f24070 */
[----:B------:R-:W-:Y:S02]  /*1310*/  LOP3.LUT R28, R28, R27, RZ, 0x3c, !PT ;  /* 0x0000001b1c1c7212 */ /* 0x000fe400078e3cff */
[CC--:B------:R-:W-:Y:S02]  /*1320*/  ISETP.LT.U32.AND.EX P0, PT, R26.reuse, R29.reuse, PT, P0 ;  /* 0x0000001d1a00720c */ /* 0x0c0fe40003f01100 */
[----:B------:R-:W-:Y:S01]  /*1330*/  ISETP.GT.U32.AND.EX P1, PT, R26, R29, PT, P1 ;  /* 0x0000001d1a00720c */ /* 0x000fe20003f24110 */
[----:B------:R-:W-:Y:S01]  /*1340*/  IMAD.SHL.U32 R27, R25, 0x10, RZ ;  /* 0x00000010191b7824 */ /* 0x000fe200078e00ff */
[----:B------:R-:W-:-:S02]  /*1350*/  SEL R37, R45, R42, P0 ;  /* 0x0000002a2d257207 */ /* 0x000fc40000000000 */
[----:B------:R-:W-:Y:S01]  /*1360*/  SEL R38, R45, R42, P1 ;  /* 0x0000002a2d267207 */ /* 0x000fe20000800000 */
[----:B------:R-:W-:-:S05]  /*1370*/  IMAD.SHL.U32 R42, R28, 0x2, RZ ;  /* 0x000000021c2a7824 */ /* 0x000fca00078e00ff */
[----:B------:R-:W-:Y:S02]  /*1380*/  LOP3.LUT R42, R28, R42, R27, 0x96, !PT ;  /* 0x0000002a1c2a7212 */ /* 0x000fe400078e961b */
[CC--:B------:R-:W-:Y:S01]  /*1390*/  SEL R28, R26.reuse, R29.reuse, P0 ;  /* 0x0000001d1a1c7207 */ /* 0x0c0fe20000000000 */
[----:B------:R-:W-:Y:S01]  /*13a0*/  IMAD.MOV.U32 R27, RZ, RZ, R11 ;  /* 0x000000ffff1b7224 */ /* 0x000fe200078e000b */
[----:B------:R-:W-:Y:S01]  /*13b0*/  SEL R29, R26, R29, P1 ;  /* 0x0000001d1a1d7207 */ /* 0x000fe20000800000 */
[----:B------:R-:W-:Y:S01]  /*13c0*/  IMAD.MOV.U32 R26, RZ, RZ, R17 ;  /* 0x000000ffff1a7224 */ /* 0x000fe200078e0011 */
[----:B------:R-:W-:-:S04]  /*13d0*/  IADD3 R37, P0, PT, R38, -R37, RZ ;  /* 0x8000002526257210 */ /* 0x000fc80007f1e0ff */
[----:B------:R0:W-:Y:S01]  /*13e0*/  STG.E.64 desc[UR8][R18.64+0x8], R26 ;  /* 0x0000081a12007986 */ /* 0x0001e2000c101b08 */
[----:B------:R-:W-:Y:S01]  /*13f0*/  IMAD.X R38, R29, 0x1, ~R28, P0 ;  /* 0x000000011d267824 */ /* 0x000fe200000e0e1c */
[----:B------:R-:W-:Y:S01]  /*1400*/  LOP3.LUT R29, R42, R25, RZ, 0x3c, !PT ;  /* 0x000000192a1d7212 */ /* 0x000fe200078e3cff */
[----:B------:R-:W-:Y:S01]  /*1410*/  IMAD.MOV.U32 R28, RZ, RZ, R25 ;  /* 0x000000ffff1c7224 */ /* 0x000fe200078e0019 */
[----:B------:R-:W-:Y:S02]  /*1420*/  ISETP.GT.U32.AND P0, PT, R33, R37, PT ;  /* 0x000000252100720c */ /* 0x000fe40003f04070 */
[----:B------:R-:W-:Y:S02]  /*1430*/  ISETP.NE.U32.AND P1, PT, R35, RZ, PT ;  /* 0x000000ff2300720c */ /* 0x000fe40003f25070 */
[----:B------:R1:W-:Y:S01]  /*1440*/  STG.E.64 desc[UR8][R18.64+0x10], R28 ;  /* 0x0000101c12007986 */ /* 0x0003e2000c101b08 */
[----:B0-----:R-:W-:Y:S02]  /*1450*/  IMAD.MOV.U32 R27, RZ, RZ, R16 ;  /* 0x000000ffff1b7224 */ /* 0x001fe400078e0010 */
[----:B------:R-:W-:Y:S01]  /*1460*/  VIADD R26, R12, 0xb0f8a ;  /* 0x000b0f8a0c1a7836 */ /* 0x000fe20000000000 */
[----:B------:R-:W-:-:S04]  /*1470*/  ISETP.GT.U32.AND.EX P0, PT, R34, R38, PT, P0 ;  /* 0x000000262200720c */ /* 0x000fc80003f04100 */
[----:B------:R1:W-:Y:S01]  /*1480*/  STG.E.64 desc[UR8][R18.64], R26 ;  /* 0x0000001a12007986 */ /* 0x0003e2000c101b08 */
[----:B------:R-:W-:Y:S02]  /*1490*/  ISETP.NE.AND.EX P1, PT, R36, RZ, PT, P1 ;  /* 0x000000ff2400720c */ /* 0x000fe40003f25310 */
[----:B------:R-:W-:Y:S02]  /*14a0*/  SEL R16, RZ, 0xffffffff, !P0 ;  /* 0xffffffffff107807 */ /* 0x000fe40004000000 */
[----:B------:R-:W-:-:S04]  /*14b0*/  @P2 SEL R16, RZ, 0xffffffff, !P1 ;  /* 0xffffffffff102807 */ /* 0x000fc80004800000 */
[----:B------:R-:W-:-:S04]  /*14c0*/  LOP3.LUT R16, R16, 0x1, RZ, 0xc0, !PT ;  /* 0x0000000110107812 */ /* 0x000fc800078ec0ff */
[----:B------:R-:W-:Y:S01]  /*14d0*/  ISETP.NE.U32.AND P0, PT, R16, 0x1, PT ;  /* 0x000000011000780c */ /* 0x000fe20003f05070 */
[----:B------:R-:W-:-:S03]  /*14e0*/  IMAD.MOV.U32 R16, RZ, RZ, R29 ;  /* 0x000000ffff107224 */ /* 0x000fc600078e001d */
[----:B------:R-:W-:Y:S02]  /*14f0*/  SEL R24, R40, R24, !P0 ;  /* 0x0000001828187207 */ /* 0x000fe40004000000 */
[----:B------:R-:W-:Y:S01]  /*1500*/  SEL R32, R41, R32, !P0 ;  /* 0x0000002029207207 */ /* 0x000fe20004000000 */
[----:B-1----:R-:W-:Y:S06]  /*1510*/  BRA.U UP0, `(.L_x_18) ;  /* 0x0000000100507547 */ /* 0x002fec000b800000 */
        /* <DEDUP_REMOVED lines=9> */
[----:B------:R-:W-:Y:S01]  /*15b0*/  IMAD.HI.U32 R27, R27, R39, R26 ;  /* 0x000000271b1b7227 */ /* 0x000fe200078e001a */
[----:B------:R-:W-:-:S05]  /*15c0*/  IADD3 R26, PT, PT, R12, 0xb0f8a, R16 ;  /* 0x000b0f8a0c1a7810 */ /* 0x000fca0007ffe010 */
        /* <DEDUP_REMOVED lines=9> */
.L_x_18:
[----:B------:R-:W-:Y:S02]  /*1660*/  IADD3 R28, PT, PT, R12, 0xb0f8a, R16 ;  /* 0x000b0f8a0c1c7810 */ /* 0x000fe40007ffe010 */
[----:B------:R-:W-:-:S07]  /*1670*/  MOV R29, 0x1690 ;  /* 0x00001690001d7802 */ /* 0x000fce0000000f00 */
[----:B------:R-:W-:Y:S05]  /*1680*/  CALL.REL.NOINC `($__internal_0_$__cuda_sm20_rem_u64) ;  /* 0x0000001800947944 */ /* 0x000fea0003c00000 */
[----:B------:R-:W-:Y:S02]  /*1690*/  IMAD.MOV.U32 R29, RZ, RZ, R28 ;  /* 0x000000ffff1d7224 */ /* 0x000fe400078e001c */
[----:B------:R-:W-:-:S07]  /*16a0*/  IMAD.MOV.U32 R28, RZ, RZ, R39 ;  /* 0x000000ffff1c7224 */ /* 0x000fce00078e0027 */
.L_x_19:
        /* <DEDUP_REMOVED lines=10> */
[----:B------:R-:W-:Y:S02]  /*1750*/  ISETP.GT.U32.AND P4, PT, R8, R2, PT ;  /* 0x000000020800720c */ /* 0x000fe40003f84070 */
[----:B------:R-:W-:Y:S02]  /*1760*/  ISETP.GT.U32.AND P6, PT, R10, R30, PT ;  /* 0x0000001e0a00720c */ /* 0x000fe40003fc4070 */
[----:B------:R-:W-:Y:S02]  /*1770*/  ISETP.GT.U32.AND.EX P4, PT, R7, R0, PT, P4 ;  /* 0x000000000700720c */ /* 0x000fe40003f84140 */
[----:B------:R-:W-:-:S02]  /*1780*/  ISETP.GT.U32.AND.EX P6, PT, R13, R31, PT, P6 ;  /* 0x0000001f0d00720c */ /* 0x000fc40003fc4160 */
[----:B------:R-:W-:Y:S01]  /*1790*/  SEL R13, RZ, 0xffffffff, !P4 ;  /* 0xffffffffff0d7807 */ /* 0x000fe20006000000 */
[----:B------:R-:W-:-:S04]  /*17a0*/  UIADD3 UR5, UPT, UPT, UR5, 0x4, URZ ;  /* 0x0000000405057890 */ /* 0x000fc8000fffe0ff */
[----:B------:R-:W-:Y:S01]  /*17b0*/  UISETP.NE.AND UP0, UPT, UR5, URZ, UPT ;  /* 0x000000ff0500728c */ /* 0x000fe2000bf05270 */
[----:B------:R-:W-:Y:S01]  /*17c0*/  VIADD R12, R12, 0x161f14 ;  /* 0x00161f140c0c7836 */ /* 0x000fe20000000000 */
[----:B--2---:R-:W-:Y:S02]  /*17d0*/  ISETP.NE.AND P0, PT, R40, 0x1, PT ;  /* 0x000000012800780c */ /* 0x004fe40003f05270 */
[----:B---3--:R-:W-:-:S04]  /*17e0*/  IADD3 R39, P1, PT, RZ, -R26, RZ ;  /* 0x8000001aff277210 */ /* 0x008fc80007f3e0ff */
[----:B------:R-:W-:Y:S01]  /*17f0*/  SEL R45, R39, R26, !P0 ;  /* 0x0000001a272d7207 */ /* 0x000fe20004000000 */
[----:B------:R-:W-:Y:S01]  /*1800*/  IMAD.X R43, RZ, RZ, ~R27, P1 ;  /* 0x000000ffff2b7224 */ /* 0x000fe200008e0e1b */
[----:B------:R-:W-:Y:S02]  /*1810*/  SEL R39, R26, R39, !P0 ;  /* 0x000000271a277207 */ /* 0x000fe40004000000 */
[----:B------:R-:W-:Y:S02]  /*1820*/  IADD3 R41, P2, PT, R22, R45, RZ ;  /* 0x0000002d16297210 */ /* 0x000fe40007f5e0ff */
[----:B------:R-:W-:Y:S02]  /*1830*/  SEL R2, R43, R27, !P0 ;  /* 0x0000001b2b027207 */ /* 0x000fe40004000000 */
[----:B------:R-:W-:Y:S02]  /*1840*/  SEL R43, R27, R43, !P0 ;  /* 0x0000002b1b2b7207 */ /* 0x000fe40004000000 */
[----:B------:R-:W-:Y:S01]  /*1850*/  IADD3 R8, P3, PT, R20, R39, RZ ;  /* 0x0000002714087210 */ /* 0x000fe20007f7e0ff */
[----:B------:R-:W-:-:S03]  /*1860*/  IMAD.X R45, R23, 0x1, R2, P2 ;  /* 0x00000001172d7824 */ /* 0x000fc600010e0602 */
[-C--:B------:R-:W-:Y:S01]  /*1870*/  ISETP.LT.U32.AND P2, PT, R41, R8.reuse, PT ;  /* 0x000000082900720c */ /* 0x080fe20003f41070 */
[----:B------:R-:W-:Y:S01]  /*1880*/  IMAD.X R10, R21, 0x1, R43, P3 ;  /* 0x00000001150a7824 */ /* 0x000fe200018e062b */
[----:B------:R-:W-:-:S04]  /*1890*/  ISETP.GT.U32.AND P5, PT, R41, R8, PT ;  /* 0x000000082900720c */ /* 0x000fc80003fa4070 */
[CC--:B------:R-:W-:Y:S02]  /*18a0*/  ISETP.LT.U32.AND.EX P2, PT, R45.reuse, R10.reuse, PT, P2 ;  /* 0x0000000a2d00720c */ /* 0x0c0fe40003f41120 */
[----:B------:R-:W-:Y:S02]  /*18b0*/  ISETP.GT.U32.AND.EX P5, PT, R45, R10, PT, P5 ;  /* 0x0000000a2d00720c */ /* 0x000fe40003fa4150 */
[CC--:B------:R-:W-:Y:S02]  /*18c0*/  SEL R27, R41.reuse, R8.reuse, P2 ;  /* 0x00000008291b7207 */ /* 0x0c0fe40001000000 */
[----:B------:R-:W-:Y:S02]  /*18d0*/  SEL R8, R41, R8, P5 ;  /* 0x0000000829087207 */ /* 0x000fe40002800000 */
[----:B------:R-:W-:Y:S02]  /*18e0*/  ISETP.NE.U32.AND P1, PT, R35, RZ, PT ;  /* 0x000000ff2300720c */ /* 0x000fe40003f25070 */
[----:B------:R-:W-:-:S02]  /*18f0*/  SEL R39, R45, R10, P2 ;  /* 0x0000000a2d277207 */ /* 0x000fc40001000000 */
[----:B------:R-:W-:Y:S02]  /*1900*/  SEL R10, R45, R10, P5 ;  /* 0x0000000a2d0a7207 */ /* 0x000fe40002800000 */
[----:B------:R-:W-:Y:S02]  /*1910*/  IADD3 R8, P5, PT, R8, -R27, RZ ;  /* 0x8000001b08087210 */ /* 0x000fe40007fbe0ff */
[----:B------:R-:W-:Y:S02]  /*1920*/  ISETP.GT.U32.AND P0, PT, R33, R37, PT ;  /* 0x000000252100720c */ /* 0x000fe40003f04070 */
[----:B------:R-:W-:Y:S01]  /*1930*/  ISETP.NE.AND.EX P1, PT, R36, RZ, PT, P1 ;  /* 0x000000ff2400720c */ /* 0x000fe20003f25310 */
[----:B------:R-:W-:Y:S01]  /*1940*/  IMAD.X R7, R10, 0x1, ~R39, P5 ;  /* 0x000000010a077824 */ /* 0x000fe200028e0e27 */
[----:B------:R-:W-:Y:S02]  /*1950*/  ISETP.GT.U32.AND.EX P0, PT, R34, R38, PT, P0 ;  /* 0x000000262200720c */ /* 0x000fe40003f04100 */
[----:B------:R-:W-:-:S02]  /*1960*/  SEL R10, RZ, 0xffffffff, !P6 ;  /* 0xffffffffff0a7807 */ /* 0x000fc40007000000 */
[----:B------:R-:W-:Y:S02]  /*1970*/  ISETP.LT.U32.AND P3, PT, R33, R37, PT ;  /* 0x000000252100720c */ /* 0x000fe40003f61070 */
[----:B------:R-:W-:Y:S02]  /*1980*/  ISETP.NE.U32.AND P6, PT, R35, RZ, PT ;  /* 0x000000ff2300720c */ /* 0x000fe40003fc5070 */
[----:B------:R-:W-:Y:S02]  /*1990*/  ISETP.NE.U32.AND P5, PT, R6, RZ, PT ;  /* 0x000000ff0600720c */ /* 0x000fe40003fa5070 */
[----:B------:R-:W-:Y:S02]  /*19a0*/  SEL R2, RZ, 0xffffffff, !P0 ;  /* 0xffffffffff027807 */ /* 0x000fe40004000000 */
[----:B------:R-:W-:Y:S02]  /*19b0*/  ISETP.NE.U32.AND P0, PT, R14, RZ, PT ;  /* 0x000000ff0e00720c */ /* 0x000fe40003f05070 */
[----:B------:R-:W-:-:S02]  /*19c0*/  ISETP.LT.U32.AND.EX P3, PT, R34, R38, !P1, P3 ;  /* 0x000000262200720c */ /* 0x000fc40004f61130 */
[----:B------:R-:W-:Y:S02]  /*19d0*/  ISETP.NE.AND.EX P4, PT, R36, RZ, PT, P6 ;  /* 0x000000ff2400720c */ /* 0x000fe40003f85360 */
[----:B------:R-:W-:Y:S02]  /*19e0*/  ISETP.NE.AND.EX P5, PT, R5, RZ, PT, P5 ;  /* 0x000000ff0500720c */ /* 0x000fe40003fa5350 */
[----:B------:R-:W-:Y:S02]  /*19f0*/  SEL R35, R35, RZ, P3 ;  /* 0x000000ff23237207 */ /* 0x000fe40001800000 */
[----:B------:R-:W-:Y:S02]  /*1a00*/  ISETP.NE.AND.EX P0, PT, R15, RZ, PT, P0 ;  /* 0x000000ff0f00720c */ /* 0x000fe40003f05300 */
[----:B------:R-:W-:Y:S02]  /*1a10*/  @P1 SEL R2, RZ, 0xffffffff, !P4 ;  /* 0xffffffffff021807 */ /* 0x000fe40006000000 */
[----:B------:R-:W-:-:S02]  /*1a20*/  ISETP.NE.U32.AND P1, PT, R6, RZ, PT ;  /* 0x000000ff0600720c */ /* 0x000fc40003f25070 */
[----:B------:R-:W-:Y:S02]  /*1a30*/  SEL R33, R33, R37, P3 ;  /* 0x0000002521217207 */ /* 0x000fe40001800000 */
[----:B------:R-:W-:Y:S02]  /*1a40*/  SEL R34, R34, R38, P3 ;  /* 0x0000002622227207 */ /* 0x000fe40001800000 */
[----:B------:R-:W-:Y:S02]  /*1a50*/  SEL R36, R36, RZ, P3 ;  /* 0x000000ff24247207 */ /* 0x000fe40001800000 */
[----:B------:R-:W-:Y:S02]  /*1a60*/  ISETP.NE.U32.AND P3, PT, R35, RZ, PT ;  /* 0x000000ff2300720c */ /* 0x000fe40003f65070 */
[----:B------:R-:W-:Y:S02]  /*1a70*/  ISETP.NE.U32.AND P2, PT, R14, RZ, PT ;  /* 0x000000ff0e00720c */ /* 0x000fe40003f45070 */
[----:B------:R-:W-:-:S02]  /*1a80*/  ISETP.NE.AND.EX P1, PT, R5, RZ, PT, P1 ;  /* 0x000000ff0500720c */ /* 0x000fc40003f25310 */
[----:B------:R-:W-:Y:S02]  /*1a90*/  ISETP.NE.AND.EX P3, PT, R36, RZ, PT, P3 ;  /* 0x000000ff2400720c */ /* 0x000fe40003f65330 */
[----:B------:R-:W-:Y:S02]  /*1aa0*/  ISETP.NE.AND.EX P2, PT, R15, RZ, PT, P2 ;  /* 0x000000ff0f00720c */ /* 0x000fe40003f45320 */
[----:B------:R-:W-:Y:S02]  /*1ab0*/  @P5 SEL R13, RZ, 0xffffffff, !P1 ;  /* 0xffffffffff0d5807 */ /* 0x000fe40004800000 */
[----:B------:R-:W-:Y:S02]  /*1ac0*/  ISETP.GT.U32.AND P4, PT, R33, R8, PT ;  /* 0x000000082100720c */ /* 0x000fe40003f84070 */
[----:B------:R-:W-:Y:S02]  /*1ad0*/  ISETP.NE.U32.AND P6, PT, R35, RZ, PT ;  /* 0x000000ff2300720c */ /* 0x000fe40003fc5070 */
[----:B------:R-:W-:-:S02]  /*1ae0*/  @P0 SEL R10, RZ, 0xffffffff, !P2 ;  /* 0xffffffffff0a0807 */ /* 0x000fc40005000000 */
[----:B------:R-:W-:Y:S02]  /*1af0*/  LOP3.LUT R13, R13, 0x1, RZ, 0xc0, !PT ;  /* 0x000000010d0d7812 */ /* 0x000fe400078ec0ff */
[----:B------:R-:W-:Y:S02]  /*1b00*/  ISETP.GT.U32.AND.EX P4, PT, R34, R7, PT, P4 ;  /* 0x000000072200720c */ /* 0x000fe40003f84140 */
[----:B------:R-:W-:Y:S02]  /*1b10*/  ISETP.NE.AND.EX P6, PT, R36, RZ, PT, P6 ;  /* 0x000000ff2400720c */ /* 0x000fe40003fc5360 */
[----:B------:R-:W-:Y:S02]  /*1b20*/  LOP3.LUT R10, R10, 0x1, RZ, 0xc0, !PT ;  /* 0x000000010a0a7812 */ /* 0x000fe400078ec0ff */
[----:B------:R-:W-:Y:S02]  /*1b30*/  ISETP.NE.U32.AND P2, PT, R13, 0x1, PT ;  /* 0x000000010d00780c */ /* 0x000fe40003f45070 */
[----:B------:R-:W-:-:S02]  /*1b40*/  SEL R0, RZ, 0xffffffff, !P4 ;  /* 0xffffffffff007807 */ /* 0x000fc40006000000 */
[----:B------:R-:W-:Y:S02]  /*1b50*/  LOP3.LUT R2, R2, 0x1, RZ, 0xc0, !PT ;  /* 0x0000000102027812 */ /* 0x000fe400078ec0ff */
[----:B------:R-:W-:Y:S02]  /*1b60*/  @P3 SEL R0, RZ, 0xffffffff, !P6 ;  /* 0xffffffffff003807 */ /* 0x000fe40007000000 */
[----:B------:R-:W-:Y:S02]  /*1b70*/  ISETP.NE.U32.AND P1, PT, R10, 0x1, PT ;  /* 0x000000010a00780c */ /* 0x000fe40003f25070 */
[----:B------:R-:W-:Y:S02]  /*1b80*/  SEL R4, R4, 0x1, P2 ;  /* 0x0000000104047807 */ /* 0x000fe40001000000 */
[----:B------:R-:W-:Y:S02]  /*1b90*/  ISETP.LT.U32.AND P0, PT, R33, R8, PT ;  /* 0x000000082100720c */ /* 0x000fe40003f01070 */
[----:B------:R-:W-:-:S02]  /*1ba0*/  ISETP.NE.U32.AND P4, PT, R2, 0x1, PT ;  /* 0x000000010200780c */ /* 0x000fc40003f85070 */
[----:B------:R-:W-:Y:S02]  /*1bb0*/  LOP3.LUT R0, R0, 0x1, RZ, 0xc0, !PT ;  /* 0x0000000100007812 */ /* 0x000fe400078ec0ff */
[----:B------:R-:W-:Y:S02]  /*1bc0*/  SEL R4, R4, 0x1, P1 ;  /* 0x0000000104047807 */ /* 0x000fe40000800000 */
[-C--:B------:R-:W-:Y:S02]  /*1bd0*/  ISETP.LT.U32.AND.EX P3, PT, R34, R7.reuse, !P3, P0 ;  /* 0x000000072200720c */ /* 0x080fe40005f61100 */
[----:B------:R-:W-:Y:S02]  /*1be0*/  ISETP.NE.U32.AND P0, PT, R0, 0x1, PT ;  /* 0x000000010000780c */ /* 0x000fe40003f05070 */
[----:B------:R-:W-:Y:S01]  /*1bf0*/  SEL R4, R4, 0x1, P4 ;  /* 0x0000000104047807 */ /* 0x000fe20002000000 */
[----:B------:R-:W-:Y:S01]  /*1c00*/  IMAD.MOV.U32 R27, RZ, RZ, R25 ;  /* 0x000000ffff1b7224 */ /* 0x000fe200078e0019 */
[----:B------:R-:W-:Y:S01]  /*1c10*/  SEL R8, R33, R8, P3 ;  /* 0x0000000821087207 */ /* 0x000fe20001800000 */
[----:B------:R-:W-:Y:S01]  /*1c20*/  IMAD.MOV.U32 R26, RZ, RZ, R11 ;  /* 0x000000ffff1a7224 */ /* 0x000fe200078e000b */
[----:B------:R-:W-:Y:S01]  /*1c30*/  SEL R7, R34, R7, P3 ;  /* 0x0000000722077207 */ /* 0x000fe20001800000 */
[----:B------:R-:W-:Y:S01]  /*1c40*/  IMAD.MOV.U32 R15, RZ, RZ, R17 ;  /* 0x000000ffff0f7224 */ /* 0x000fe200078e0011 */
[----:B------:R-:W-:Y:S01]  /*1c50*/  SEL R24, R28, R24, !P0 ;  /* 0x000000181c187207 */ /* 0x000fe20004000000 */
[----:B------:R-:W-:Y:S01]  /*1c60*/  IMAD.MOV.U32 R13, RZ, RZ, R3 ;  /* 0x000000ffff0d7224 */ /* 0x000fe200078e0003 */
[----:B------:R-:W-:-:S02]  /*1c70*/  SEL R32, R29, R32, !P0 ;  /* 0x000000201d207207 */ /* 0x000fc40004000000 */
[----:B------:R-:W-:Y:S02]  /*1c80*/  SEL R4, R4, 0x1, P0 ;  /* 0x0000000104047807 */ /* 0x000fe40000000000 */
[----:B------:R-:W-:Y:S02]  /*1c90*/  SEL R6, R35, RZ, P3 ;  /* 0x000000ff23067207 */ /* 0x000fe40001800000 */
[----:B------:R-:W-:Y:S01]  /*1ca0*/  SEL R5, R36, RZ, P3 ;  /* 0x000000ff24057207 */ /* 0x000fe20001800000 */
[----:B------:R-:W-:Y:S06]  /*1cb0*/  BRA.U UP0, `(.L_x_20) ;  /* 0xffffffe500d47547 */ /* 0x000fec000b83ffff */
[----:B------:R-:W-:Y:S02]  /*1cc0*/  VIADD R12, R12, 0xfff4f076 ;  /* 0xfff4f0760c0c7836 */ /* 0x000fe40000000000 */
[----:B------:R-:W-:Y:S02]  /*1cd0*/  IMAD.MOV.U32 R27, RZ, RZ, R25 ;  /* 0x000000ffff1b7224 */ /* 0x000fe400078e0019 */
[----:B------:R-:W-:Y:S02]  /*1ce0*/  IMAD.MOV.U32 R26, RZ, RZ, R11 ;  /* 0x000000ffff1a7224 */ /* 0x000fe400078e000b */
[----:B------:R-:W-:Y:S02]  /*1cf0*/  IMAD.MOV.U32 R15, RZ, RZ, R17 ;  /* 0x000000ffff0f7224 */ /* 0x000fe400078e0011 */
[----:B------:R-:W-:-:S07]  /*1d00*/  IMAD.MOV.U32 R13, RZ, RZ, R3 ;  /* 0x000000ffff0d7224 */ /* 0x000fce00078e0003 */
.L_x_11:
[----:B------:R-:W0:Y:S02]  /*1d10*/  LDCU UR5, c[0x0][0x3c8] ;  /* 0x00007900ff0577ac */ /* 0x000e240008000800 */
[----:B0-----:R-:W-:-:S09]  /*1d20*/  ULOP3.LUT UP0, UR5, UR5, 0x3, URZ, 0xc0, !UPT ;  /* 0x0000000305057892 */ /* 0x001fd2000f80c0ff */
[----:B------:R-:W-:Y:S05]  /*1d30*/  BRA.U !UP0, `(.L_x_21) ;  /* 0x00000011088c7547 */ /* 0x000fea000b800000 */
[----:B------:R-:W-:Y:S01]  /*1d40*/  UISETP.NE.AND UP0, UPT, UR5, 0x1, UPT ;  /* 0x000000010500788c */ /* 0x000fe2000bf05270 */
[----:B------:R-:W-:Y:S02]  /*1d50*/  IMAD.MOV.U32 R3, RZ, RZ, R16 ;  /* 0x000000ffff037224 */ /* 0x000fe400078e0010 */
[----:B------:R-:W-:Y:S02]  /*1d60*/  IMAD.MOV.U32 R11, RZ, RZ, R27 ;  /* 0x000000ffff0b7224 */ /* 0x000fe400078e001b */
[----:B------:R-:W-:-:S04]  /*1d70*/  IMAD.MOV.U32 R10, RZ, RZ, R26 ;  /* 0x000000ffff0a7224 */ /* 0x000fc800078e001a */
[----:B------:R-:W-:Y:S05]  /*1d80*/  BRA.U !UP0, `(.L_x_22) ;  /* 0x0000000d08147547 */ /* 0x000fea000b800000 */
[----:B-----5:R-:W-:Y:S01]  /*1d90*/  SHF.R.U32.HI R0, RZ, 0x2, R13 ;  /* 0x00000002ff007819 */ /* 0x020fe2000001160d */
[----:B------:R-:W-:Y:S01]  /*1da0*/  IMAD.SHL.U32 R3, R16, 0x10, RZ ;  /* 0x0000001010037824 */ /* 0x000fe200078e00ff */
[----:B------:R-:W0:Y:S01]  /*1db0*/  LDCU UR5, c[0x0][0x394] ;  /* 0x00007280ff0577ac */ /* 0x000e220008000800 */
[----:B------:R-:W-:Y:S01]  /*1dc0*/  IMAD.MOV.U32 R10, RZ, RZ, R16 ;  /* 0x000000ffff0a7224 */ /* 0x000fe200078e0010 */
[----:B------:R-:W-:Y:S01]  /*1dd0*/  LOP3.LUT R0, R0, R13, RZ, 0x3c, !PT ;  /* 0x0000000d00007212 */ /* 0x000fe200078e3cff */
[----:B------:R-:W-:Y:S01]  /*1de0*/  VIADD R14, R12, 0x587c5 ;  /* 0x000587c50c0e7836 */ /* 0x000fe20000000000 */
[----:B------:R1:W-:Y:S03]  /*1df0*/  STG.E.64 desc[UR8][R18.64+0x8], R26 ;  /* 0x0000081a12007986 */ /* 0x0003e6000c101b08 */
[C---:B------:R-:W-:Y:S01]  /*1e00*/  IMAD.SHL.U32 R2, R0.reuse, 0x2, RZ ;  /* 0x0000000200027824 */ /* 0x040fe200078e00ff */
[----:B------:R1:W-:Y:S04]  /*1e10*/  STG.E.64 desc[UR8][R18.64], R14 ;  /* 0x0000000e12007986 */ /* 0x0003e8000c101b08 */
[----:B------:R-:W-:-:S04]  /*1e20*/  LOP3.LUT R3, R0, R2, R3, 0x96, !PT ;  /* 0x0000000200037212 */ /* 0x000fc800078e9603 */
[----:B------:R-:W-:Y:S01]  /*1e30*/  LOP3.LUT R11, R3, R16, RZ, 0x3c, !PT ;  /* 0x00000010030b7212 */ /* 0x000fe200078e3cff */
[----:B0-----:R-:W-:-:S04]  /*1e40*/  UISETP.NE.AND.EX UP0, UPT, UR5, URZ, UPT, !UPT ;  /* 0x000000ff0500728c */ /* 0x001fc8000bf053f0 */
[----:B------:R1:W-:Y:S01]  /*1e50*/  STG.E.64 desc[UR8][R18.64+0x10], R10 ;  /* 0x0000100a12007986 */ /* 0x0003e2000c101b08 */
[----:B------:R-:W-:-:S04]  /*1e60*/  IMAD.IADD R28, R11, 0x1, R14 ;  /* 0x000000010b1c7824 */ /* 0x000fc800078e020e */
[----:B------:R-:W-:Y:S05]  /*1e70*/  BRA.U UP0, `(.L_x_23) ;  /* 0x0000000100507547 */ /* 0x000fea000b800000 */
[----:B------:R-:W1:Y:S01]  /*1e80*/  LDCU UR5, c[0x0][0x390] ;  /* 0x00007200ff0577ac */ /* 0x000e620008000800 */
[----:B------:R-:W-:Y:S01]  /*1e90*/  IMAD.MOV.U32 R29, RZ, RZ, RZ ;  /* 0x000000ffff1d7224 */ /* 0x000fe200078e00ff */
[----:B-1----:R-:W0:Y:S01]  /*1ea0*/  I2F.U32.RP R10, UR5 ;  /* 0x00000005000a7d06 */ /* 0x002e220008209000 */
[----:B------:R-:W-:-:S07]  /*1eb0*/  ISETP.NE.U32.AND P1, PT, RZ, UR5, PT ;  /* 0x00000005ff007c0c */ /* 0x000fce000bf25070 */
        /* <DEDUP_REMOVED lines=16> */
.L_x_23:
[----:B------:R-:W-:-:S07]  /*1fc0*/  MOV R29, 0x1fe0 ;  /* 0x00001fe0001d7802 */ /* 0x000fce0000000f00 */
[----:B-1----:R-:W-:Y:S05]  /*1fd0*/  CALL.REL.NOINC `($__internal_0_$__cuda_sm20_rem_u64) ;  /* 0x0000001000407944 */ /* 0x002fea0003c00000 */
[----:B------:R-:W-:Y:S02]  /*1fe0*/  IMAD.MOV.U32 R29, RZ, RZ, R28 ;  /* 0x000000ffff1d7224 */ /* 0x000fe400078e001c */
[----:B------:R-:W-:-:S07]  /*1ff0*/  IMAD.MOV.U32 R28, RZ, RZ, R39 ;  /* 0x000000ffff1c7224 */ /* 0x000fce00078e0027 */
.L_x_24:
[----:B------:R-:W0:Y:S01]  /*2000*/  LDCU.64 UR10, c[0x0][0x390] ;  /* 0x00007200ff0a77ac */ /* 0x000e220008000a00 */
[----:B------:R-:W-:Y:S02]  /*2010*/  IMAD.MOV.U32 R2, RZ, RZ, R28 ;  /* 0x000000ffff027224 */ /* 0x000fe400078e001c */
[----:B------:R-:W-:Y:S01]  /*2020*/  IMAD.MOV.U32 R3, RZ, RZ, R29 ;  /* 0x000000ffff037224 */ /* 0x000fe200078e001d */
[----:B------:R-:W1:Y:S01]  /*2030*/  LDCU.128 UR12, c[0x0][0x380] ;  /* 0x00007000ff0c77ac */ /* 0x000e620008000c00 */
[----:B0-----:R-:W-:Y:S01]  /*2040*/  IMAD.WIDE.U32 R2, R9, UR10, R2 ;  /* 0x0000000a09027c25 */ /* 0x001fe2000f8e0002 */
[----:B-1----:R-:W-:-:S03]  /*2050*/  LEA R34, P1, R28, UR12, 0x3 ;  /* 0x0000000c1c227c11 */ /* 0x002fc6000f8218ff */
[----:B------:R-:W-:Y:S01]  /*2060*/  IMAD R3, R9, UR11, R3 ;  /* 0x0000000b09037c24 */ /* 0x000fe2000f8e0203 */
[----:B------:R-:W-:Y:S02]  /*2070*/  LEA R30, P0, R2, UR14, 0x2 ;  /* 0x0000000e021e7c11 */ /* 0x000fe4000f8010ff */
[----:B------:R-:W-:Y:S02]  /*2080*/  LEA.HI.X R35, R28, UR13, R29, 0x3, P1 ;  /* 0x0000000d1c237c11 */ /* 0x000fe400088f1c1d */
[----:B------:R-:W-:-:S03]  /*2090*/  LEA.HI.X R31, R2, UR15, R3, 0x2, P0 ;  /* 0x0000000f021f7c11 */ /* 0x000fc600080f1403 */
[----:B------:R0:W2:Y:S04]  /*20a0*/  LDG.E.64 R2, desc[UR8][R34.64] ;  /* 0x0000000822027981 */ /* 0x0000a8000c1e1b00 */
[----:B------:R1:W3:Y:S01]  /*20b0*/  LDG.E R30, desc[UR8][R30.64] ;  /* 0x000000081e1e7981 */ /* 0x0002e2000c1e1900 */
[----:B------:R-:W-:Y:S01]  /*20c0*/  SHF.R.U32.HI R0, RZ, 0x2, R15 ;  /* 0x00000002ff007819 */ /* 0x000fe2000001160f */
[----:B------:R-:W-:Y:S01]  /*20d0*/  VIADD R12, R12, 0xb0f8a ;  /* 0x000b0f8a0c0c7836 */ /* 0x000fe20000000000 */
[----:B------:R-:W-:Y:S01]  /*20e0*/  ISETP.NE.U32.AND P2, PT, R6, RZ, PT ;  /* 0x000000ff0600720c */ /* 0x000fe20003f45070 */
[----:B------:R-:W-:Y:S01]  /*20f0*/  UISETP.NE.AND.EX UP0, UPT, UR11, URZ, UPT, !UPT ;  /* 0x000000ff0b00728c */ /* 0x000fe2000bf053f0 */
[----:B------:R-:W-:Y:S01]  /*2100*/  LOP3.LUT R0, R0, R15, RZ, 0x3c, !PT ;  /* 0x0000000f00007212 */ /* 0x000fe200078e3cff */
[----:B0-----:R-:W-:Y:S01]  /*2110*/  IMAD.MOV.U32 R35, RZ, RZ, R26 ;  /* 0x000000ffff237224 */ /* 0x001fe200078e001a */
[----:B------:R-:W-:Y:S01]  /*2120*/  ISETP.NE.AND.EX P2, PT, R5, RZ, PT, P2 ;  /* 0x000000ff0500720c */ /* 0x000fe20003f45320 */
[----:B------:R-:W-:-:S02]  /*2130*/  IMAD.MOV.U32 R34, RZ, RZ, R12 ;  /* 0x000000ffff227224 */ /* 0x000fc400078e000c */
[----:B-1----:R-:W-:-:S03]  /*2140*/  IMAD.MOV.U32 R31, RZ, RZ, R16 ;  /* 0x000000ffff1f7224 */ /* 0x002fc600078e0010 */
[----:B------:R0:W-:Y:S01]  /*2150*/  STG.E.64 desc[UR8][R18.64], R34 ;  /* 0x0000002212007986 */ /* 0x0001e2000c101b08 */
[----:B--2---:R-:W-:Y:S02]  /*2160*/  IADD3 R13, P1, PT, RZ, -R2, RZ ;  /* 0x80000002ff0d7210 */ /* 0x004fe40007f3e0ff */
[----:B---3--:R-:W-:-:S03]  /*2170*/  ISETP.NE.AND P0, PT, R30, 0x1, PT ;  /* 0x000000011e00780c */ /* 0x008fc60003f05270 */
[----:B------:R-:W-:Y:S01]  /*2180*/  IMAD.X R33, RZ, RZ, ~R3, P1 ;  /* 0x000000ffff217224 */ /* 0x000fe200008e0e03 */
[----:B------:R-:W-:Y:S02]  /*2190*/  SEL R17, R13, R2, !P0 ;  /* 0x000000020d117207 */ /* 0x000fe40004000000 */
[----:B------:R-:W-:Y:S01]  /*21a0*/  SEL R13, R2, R13, !P0 ;  /* 0x0000000d020d7207 */ /* 0x000fe20004000000 */
[----:B------:R-:W-:Y:S01]  /*21b0*/  IMAD.SHL.U32 R2, R0, 0x2, RZ ;  /* 0x0000000200027824 */ /* 0x000fe200078e00ff */
        /* <DEDUP_REMOVED lines=11> */
[CC--:B------:R-:W-:Y:S02]  /*2270*/  SEL R15, R17.reuse, R10.reuse, P0 ;  /* 0x0000000a110f7207 */ /* 0x0c0fe40000000000 */
[----:B------:R-:W-:Y:S02]  /*2280*/  SEL R10, R17, R10, P1 ;  /* 0x0000000a110a7207 */ /* 0x000fe40000800000 */
[CC--:B------:R-:W-:Y:S02]  /*2290*/  SEL R30, R14.reuse, R13.reuse, P0 ;  /* 0x0000000d0e1e7207 */ /* 0x0c0fe40000000000 */
[----:B------:R-:W-:-:S02]  /*22a0*/  SEL R13, R14, R13, P1 ;  /* 0x0000000d0e0d7207 */ /* 0x000fc40000800000 */
[----:B------:R-:W-:Y:S02]  /*22b0*/  IADD3 R10, P0, PT, R10, -R15, RZ ;  /* 0x8000000f0a0a7210 */ /* 0x000fe40007f1e0ff */
[----:B------:R-:W-:Y:S01]  /*22c0*/  LOP3.LUT R14, R0, R2, R3, 0x96, !PT ;  /* 0x00000002000e7212 */ /* 0x000fe200078e9603 */
[----:B------:R-:W-:Y:S01]  /*22d0*/  IMAD.MOV.U32 R2, RZ, RZ, R11 ;  /* 0x000000ffff027224 */ /* 0x000fe200078e000b */
[----:B------:R-:W-:Y:S01]  /*22e0*/  ISETP.NE.U32.AND P1, PT, R6, RZ, PT ;  /* 0x000000ff0600720c */ /* 0x000fe20003f25070 */
[----:B------:R-:W-:Y:S01]  /*22f0*/  IMAD.X R0, R13, 0x1, ~R30, P0 ;  /* 0x000000010d007824 */ /* 0x000fe200000e0e1e */
[----:B------:R-:W-:Y:S01]  /*2300*/  LOP3.LUT R3, R14, R11, RZ, 0x3c, !PT ;  /* 0x0000000b0e037212 */ /* 0x000fe200078e3cff */
[----:B------:R-:W-:Y:S01]  /*2310*/  IMAD.MOV.U32 R30, RZ, RZ, R27 ;  /* 0x000000ffff1e7224 */ /* 0x000fe200078e001b */
[----:B------:R-:W-:Y:S02]  /*2320*/  ISETP.GT.U32.AND P0, PT, R8, R10, PT ;  /* 0x0000000a0800720c */ /* 0x000fe40003f04070 */
[----:B------:R-:W-:Y:S01]  /*2330*/  ISETP.NE.AND.EX P1, PT, R5, RZ, PT, P1 ;  /* 0x000000ff0500720c */ /* 0x000fe20003f25310 */
[----:B------:R0:W-:Y:S01]  /*2340*/  STG.E.64 desc[UR8][R18.64+0x10], R2 ;  /* 0x0000100212007986 */ /* 0x0001e2000c101b08 */
[----:B------:R-:W-:-:S03]  /*2350*/  ISETP.GT.U32.AND.EX P0, PT, R7, R0, PT, P0 ;  /* 0x000000000700720c */ /* 0x000fc60003f04100 */
[----:B------:R0:W-:Y:S01]  /*2360*/  STG.E.64 desc[UR8][R18.64+0x8], R30 ;  /* 0x0000081e12007986 */ /* 0x0001e2000c101b08 */
[----:B------:R-:W-:Y:S02]  /*2370*/  SEL R13, RZ, 0xffffffff, !P0 ;  /* 0xffffffffff0d7807 */ /* 0x000fe40004000000 */
[----:B------:R-:W-:-:S04]  /*2380*/  @P2 SEL R13, RZ, 0xffffffff, !P1 ;  /* 0xffffffffff0d2807 */ /* 0x000fc80004800000 */
[----:B------:R-:W-:-:S04]  /*2390*/  LOP3.LUT R13, R13, 0x1, RZ, 0xc0, !PT ;  /* 0x000000010d0d7812 */ /* 0x000fc800078ec0ff */
[----:B------:R-:W-:-:S04]  /*23a0*/  ISETP.NE.U32.AND P0, PT, R13, 0x1, PT ;  /* 0x000000010d00780c */ /* 0x000fc80003f05070 */
[----:B------:R-:W-:Y:S01]  /*23b0*/  SEL R24, R28, R24, !P0 ;  /* 0x000000181c187207 */ /* 0x000fe20004000000 */
[----:B------:R-:W-:Y:S01]  /*23c0*/  IMAD.IADD R28, R12, 0x1, R3 ;  /* 0x000000010c1c7824 */ /* 0x000fe200078e0203 */
[----:B------:R-:W-:Y:S01]  /*23d0*/  SEL R32, R29, R32, !P0 ;  /* 0x000000201d207207 */ /* 0x000fe20004000000 */
[----:B0-----:R-:W-:Y:S06]  /*23e0*/  BRA.U UP0, `(.L_x_25) ;  /* 0x00000001004c7547 */ /* 0x001fec000b800000 */
[----:B------:R-:W0:Y:S01]  /*23f0*/  I2F.U32.RP R13, UR10 ;  /* 0x0000000a000d7d06 */ /* 0x000e220008209000 */
        /* <DEDUP_REMOVED lines=18> */
.L_x_25:
[----:B------:R-:W-:-:S07]  /*2520*/  MOV R29, 0x2540 ;  /* 0x00002540001d7802 */ /* 0x000fce0000000f00 */
[----:B------:R-:W-:Y:S05]  /*2530*/  CALL.REL.NOINC `($__internal_0_$__cuda_sm20_rem_u64) ;  /* 0x0000000800e87944 */ /* 0x000fea0003c00000 */
[----:B------:R-:W-:Y:S02]  /*2540*/  IMAD.MOV.U32 R29, RZ, RZ, R28 ;  /* 0x000000ffff1d7224 */ /* 0x000fe400078e001c */
[----:B------:R-:W-:-:S07]  /*2550*/  IMAD.MOV.U32 R28, RZ, RZ, R39 ;  /* 0x000000ffff1c7224 */ /* 0x000fce00078e0027 */
.L_x_26:
        /* <DEDUP_REMOVED lines=9> */
[----:B------:R-:W-:-:S04]  /*25f0*/  LEA.HI.X R15, R34, UR15, R13, 0x2, P0 ;  /* 0x0000000f220f7c11 */ /* 0x000fc800080f140d */
[----:B------:R-:W2:Y:S04]  /*2600*/  LDG.E.64 R30, desc[UR8][R30.64] ;  /* 0x000000081e1e7981 */ /* 0x000ea8000c1e1b00 */
[----:B------:R-:W3:Y:S01]  /*2610*/  LDG.E R14, desc[UR8][R14.64] ;  /* 0x000000080e0e7981 */ /* 0x000ee2000c1e1900 */
[----:B------:R-:W-:-:S04]  /*2620*/  ISETP.GT.U32.AND P5, PT, R8, R10, PT ;  /* 0x0000000a0800720c */ /* 0x000fc80003fa4070 */
[----:B------:R-:W-:Y:S02]  /*2630*/  ISETP.GT.U32.AND.EX P5, PT, R7, R0, PT, P5 ;  /* 0x000000000700720c */ /* 0x000fe40003fa4150 */
        /* <DEDUP_REMOVED lines=8> */
[----:B------:R-:W-:-:S02]  /*26c0*/  IADD3 R2, P2, PT, R20, R13, RZ ;  /* 0x0000000d14027210 */ /* 0x000fc40007f5e0ff */
[----:B------:R-:W-:Y:S01]  /*26d0*/  ISETP.NE.U32.AND P0, PT, R6, RZ, PT ;  /* 0x000000ff0600720c */ /* 0x000fe20003f05070 */
[----:B------:R-:W-:Y:S01]  /*26e0*/  IMAD.X R30, R23, 0x1, R33, P1 ;  /* 0x00000001171e7824 */ /* 0x000fe200008e0621 */
[-C--:B------:R-:W-:Y:S01]  /*26f0*/  ISETP.GT.U32.AND P3, PT, R25, R2.reuse, PT ;  /* 0x000000021900720c */ /* 0x080fe20003f64070 */
[----:B------:R-:W-:Y:S01]  /*2700*/  IMAD.X R13, R21, 0x1, R17, P2 ;  /* 0x00000001150d7824 */ /* 0x000fe200010e0611 */
[----:B------:R-:W-:Y:S02]  /*2710*/  ISETP.LT.U32.AND P2, PT, R25, R2, PT ;  /* 0x000000021900720c */ /* 0x000fe40003f41070 */
[----:B------:R-:W-:Y:S02]  /*2720*/  ISETP.LT.U32.AND P1, PT, R8, R10, PT ;  /* 0x0000000a0800720c */ /* 0x000fe40003f21070 */
[----:B------:R-:W-:Y:S02]  /*2730*/  ISETP.NE.AND.EX P0, PT, R5, RZ, PT, P0 ;  /* 0x000000ff0500720c */ /* 0x000fe40003f05300 */
[----:B------:R-:W-:-:S02]  /*2740*/  ISETP.LT.U32.AND.EX P2, PT, R30, R13, PT, P2 ;  /* 0x0000000d1e00720c */ /* 0x000fc40003f41120 */
[CC--:B------:R-:W-:Y:S02]  /*2750*/  ISETP.GT.U32.AND.EX P3, PT, R30.reuse, R13.reuse, PT, P3 ;  /* 0x0000000d1e00720c */ /* 0x0c0fe40003f64130 */
[----:B------:R-:W-:Y:S02]  /*2760*/  ISETP.LT.U32.AND.EX P1, PT, R7, R0, !P0, P1 ;  /* 0x000000000700720c */ /* 0x000fe40004721110 */
[CC--:B------:R-:W-:Y:S02]  /*2770*/  SEL R15, R25.reuse, R2.reuse, P2 ;  /* 0x00000002190f7207 */ /* 0x0c0fe40001000000 */
[----:B------:R-:W-:Y:S02]  /*2780*/  SEL R2, R25, R2, P3 ;  /* 0x0000000219027207 */ /* 0x000fe40001800000 */
[CC--:B------:R-:W-:Y:S02]  /*2790*/  SEL R14, R30.reuse, R13.reuse, P2 ;  /* 0x0000000d1e0e7207 */ /* 0x0c0fe40001000000 */
[----:B------:R-:W-:-:S02]  /*27a0*/  SEL R13, R30, R13, P3 ;  /* 0x0000000d1e0d7207 */ /* 0x000fc40001800000 */
[----:B------:R-:W-:Y:S02]  /*27b0*/  SEL R17, R6, RZ, P1 ;  /* 0x000000ff06117207 */ /* 0x000fe40000800000 */
[----:B------:R-:W-:Y:S02]  /*27c0*/  IADD3 R2, P3, PT, R2, -R15, RZ ;  /* 0x8000000f02027210 */ /* 0x000fe40007f7e0ff */
[----:B------:R-:W-:Y:S02]  /*27d0*/  SEL R25, R5, RZ, P1 ;  /* 0x000000ff05197207 */ /* 0x000fe40000800000 */
[----:B------:R-:W-:Y:S02]  /*27e0*/  ISETP.NE.U32.AND P2, PT, R17, RZ, PT ;  /* 0x000000ff1100720c */ /* 0x000fe40003f45070 */
[----:B------:R-:W-:Y:S01]  /*27f0*/  SEL R15, R8, R10, P1 ;  /* 0x0000000a080f7207 */ /* 0x000fe20000800000 */
[----:B------:R-:W-:Y:S01]  /*2800*/  IMAD.X R10, R13, 0x1, ~R14, P3 ;  /* 0x000000010d0a7824 */ /* 0x000fe200018e0e0e */
[----:B------:R-:W-:-:S02]  /*2810*/  SEL R13, R7, R0, P1 ;  /* 0x00000000070d7207 */ /* 0x000fc40000800000 */
[----:B------:R-:W-:Y:S02]  /*2820*/  ISETP.NE.AND.EX P1, PT, R25, RZ, PT, P2 ;  /* 0x000000ff1900720c */ /* 0x000fe40003f25320 */
[----:B------:R-:W-:Y:S02]  /*2830*/  ISETP.NE.U32.AND P2, PT, R6, RZ, PT ;  /* 0x000000ff0600720c */ /* 0x000fe40003f45070 */
[----:B------:R-:W-:Y:S02]  /*2840*/  ISETP.GT.U32.AND P3, PT, R15, R2, PT ;  /* 0x000000020f00720c */ /* 0x000fe40003f64070 */
[----:B------:R-:W-:Y:S02]  /*2850*/  ISETP.NE.U32.AND P4, PT, R17, RZ, PT ;  /* 0x000000ff1100720c */ /* 0x000fe40003f85070 */
[----:B------:R-:W-:Y:S02]  /*2860*/  ISETP.NE.AND.EX P2, PT, R5, RZ, PT, P2 ;  /* 0x000000ff0500720c */ /* 0x000fe40003f45320 */
[----:B------:R-:W-:-:S02]  /*2870*/  ISETP.GT.U32.AND.EX P3, PT, R13, R10, PT, P3 ;  /* 0x0000000a0d00720c */ /* 0x000fc40003f64130 */
[----:B------:R-:W-:Y:S02]  /*2880*/  SEL R5, RZ, 0xffffffff, !P5 ;  /* 0xffffffffff057807 */ /* 0x000fe40006800000 */
[----:B------:R-:W-:Y:S02]  /*2890*/  ISETP.NE.AND.EX P4, PT, R25, RZ, PT, P4 ;  /* 0x000000ff1900720c */ /* 0x000fe40003f85340 */
[----:B------:R-:W-:Y:S02]  /*28a0*/  @P0 SEL R5, RZ, 0xffffffff, !P2 ;  /* 0xffffffffff050807 */ /* 0x000fe40005000000 */
[----:B------:R-:W-:Y:S02]  /*28b0*/  SEL R0, RZ, 0xffffffff, !P3 ;  /* 0xffffffffff007807 */ /* 0x000fe40005800000 */
[----:B------:R-:W-:Y:S02]  /*28c0*/  @P1 SEL R0, RZ, 0xffffffff, !P4 ;  /* 0xffffffffff001807 */ /* 0x000fe40006000000 */
[----:B------:R-:W-:-:S02]  /*28d0*/  LOP3.LUT R5, R5, 0x1, RZ, 0xc0, !PT ;  /* 0x0000000105057812 */ /* 0x000fc400078ec0ff */
[----:B------:R-:W-:Y:S02]  /*28e0*/  ISETP.LT.U32.AND P0, PT, R15, R2, PT ;  /* 0x000000020f00720c */ /* 0x000fe40003f01070 */
[----:B------:R-:W-:Y:S02]  /*28f0*/  LOP3.LUT R0, R0, 0x1, RZ, 0xc0, !PT ;  /* 0x0000000100007812 */ /* 0x000fe400078ec0ff */
[----:B------:R-:W-:Y:S02]  /*2900*/  ISETP.NE.U32.AND P2, PT, R5, 0x1, PT ;  /* 0x000000010500780c */ /* 0x000fe40003f45070 */
[----:B------:R-:W-:Y:S02]  /*2910*/  ISETP.LT.U32.AND.EX P1, PT, R13, R10, !P1, P0 ;  /* 0x0000000a0d00720c */ /* 0x000fe40004f21100 */
[----:B------:R-:W-:Y:S02]  /*2920*/  ISETP.NE.U32.AND P0, PT, R0, 0x1, PT ;  /* 0x000000010000780c */ /* 0x000fe40003f05070 */
[----:B------:R-:W-:-:S02]  /*2930*/  SEL R4, R4, 0x1, P2 ;  /* 0x0000000104047807 */ /* 0x000fc40001000000 */
[----:B------:R-:W-:Y:S01]  /*2940*/  SEL R8, R15, R2, P1 ;  /* 0x000000020f087207 */ /* 0x000fe20000800000 */
[----:B------:R-:W-:Y:S01]  /*2950*/  IMAD.MOV.U32 R15, RZ, RZ, R27 ;  /* 0x000000ffff0f7224 */ /* 0x000fe200078e001b */
[----:B------:R-:W-:Y:S01]  /*2960*/  SEL R7, R13, R10, P1 ;  /* 0x0000000a0d077207 */ /* 0x000fe20000800000 */
[----:B------:R-:W-:Y:S01]  /*2970*/  IMAD.MOV.U32 R10, RZ, RZ, R16 ;  /* 0x000000ffff0a7224 */ /* 0x000fe200078e0010 */
[----:B------:R-:W-:Y:S01]  /*2980*/  SEL R24, R28, R24, !P0 ;  /* 0x000000181c187207 */ /* 0x000fe20004000000 */
[----:B------:R-:W-:Y:S01]  /*2990*/  IMAD.MOV.U32 R13, RZ, RZ, R26 ;  /* 0x000000ffff0d7224 */ /* 0x000fe200078e001a */
[----:B------:R-:W-:Y:S02]  /*29a0*/  SEL R32, R29, R32, !P0 ;  /* 0x000000201d207207 */ /* 0x000fe40004000000 */
[----:B------:R-:W-:Y:S02]  /*29b0*/  SEL R4, R4, 0x1, P0 ;  /* 0x0000000104047807 */ /* 0x000fe40000000000 */
[----:B------:R-:W-:-:S02]  /*29c0*/  SEL R6, R17, RZ, P1 ;  /* 0x000000ff11067207 */ /* 0x000fc40000800000 */
[----:B------:R-:W-:-:S07]  /*29d0*/  SEL R5, R25, RZ, P1 ;  /* 0x000000ff19057207 */ /* 0x000fce0000800000 */
.L_x_22:
[----:B------:R-:W0:Y:S02]  /*29e0*/  LDCU UR5, c[0x0][0x3c8] ;  /* 0x00007900ff0577ac */ /* 0x000e240008000800 */
[----:B0-----:R-:W-:-:S04]  /*29f0*/  ULOP3.LUT UR5, UR5, 0x1, URZ, 0xc0, !UPT ;  /* 0x0000000105057892 */ /* 0x001fc8000f8ec0ff */
[----:B------:R-:W-:-:S09]  /*2a00*/  UISETP.NE.U32.AND UP0, UPT, UR5, 0x1, UPT ;  /* 0x000000010500788c */ /* 0x000fd2000bf05070 */
[----:B------:R-:W-:Y:S05]  /*2a10*/  BRA.U UP0, `(.L_x_21) ;  /* 0x0000000500547547 */ /* 0x000fea000b800000 */
[----:B-----5:R-:W-:Y:S01]  /*2a20*/  SHF.R.U32.HI R0, RZ, 0x2, R13 ;  /* 0x00000002ff007819 */ /* 0x020fe2000001160d */
[----:B------:R-:W0:Y:S01]  /*2a30*/  LDCU UR5, c[0x0][0x394] ;  /* 0x00007280ff0577ac */ /* 0x000e220008000800 */
[----:B------:R-:W-:Y:S01]  /*2a40*/  IMAD.MOV.U32 R16, RZ, RZ, R3 ;  /* 0x000000ffff107224 */ /* 0x000fe200078e0003 */
[----:B------:R1:W-:Y:S01]  /*2a50*/  STG.E.64 desc[UR8][R18.64+0x8], R10 ;  /* 0x0000080a12007986 */ /* 0x0003e2000c101b08 */
[----:B------:R-:W-:Y:S01]  /*2a60*/  LOP3.LUT R0, R0, R13, RZ, 0x3c, !PT ;  /* 0x0000000d00007212 */ /* 0x000fe200078e3cff */
[----:B------:R-:W-:Y:S02]  /*2a70*/  IMAD.SHL.U32 R13, R3, 0x10, RZ ;  /* 0x00000010030d7824 */ /* 0x000fe400078e00ff */
[----:B------:R-:W-:Y:S02]  /*2a80*/  VIADD R14, R12, 0x587c5 ;  /* 0x000587c50c0e7836 */ /* 0x000fe40000000000 */
[----:B------:R-:W-:-:S03]  /*2a90*/  IMAD.SHL.U32 R2, R0, 0x2, RZ ;  /* 0x0000000200027824 */ /* 0x000fc600078e00ff */
[----:B------:R1:W-:Y:S02]  /*2aa0*/  STG.E.64 desc[UR8][R18.64], R14 ;  /* 0x0000000e12007986 */ /* 0x0003e4000c101b08 */
[----:B------:R-:W-:-:S04]  /*2ab0*/  LOP3.LUT R2, R0, R2, R13, 0x96, !PT ;  /* 0x0000000200027212 */ /* 0x000fc800078e960d */
[----:B------:R-:W-:Y:S01]  /*2ac0*/  LOP3.LUT R17, R2, R3, RZ, 0x3c, !PT ;  /* 0x0000000302117212 */ /* 0x000fe200078e3cff */
[----:B0-----:R-:W-:-:S04]  /*2ad0*/  UISETP.NE.U32.AND UP0, UPT, UR5, URZ, UPT ;  /* 0x000000ff0500728c */ /* 0x001fc8000bf05070 */
        /* <DEDUP_REMOVED lines=23> */
.L_x_27:
[----:B------:R-:W-:-:S07]  /*2c50*/  MOV R29, 0x2c70 ;  /* 0x00002c70001d7802 */ /* 0x000fce0000000f00 */
[----:B-1----:R-:W-:Y:S05]  /*2c60*/  CALL.REL.NOINC `($__internal_0_$__cuda_sm20_rem_u64) ;  /* 0x00000004001c7944 */ /* 0x002fea0003c00000 */
[----:B------:R-:W-:Y:S02]  /*2c70*/  IMAD.MOV.U32 R29, RZ, RZ, R28 ;  /* 0x000000ffff1d7224 */ /* 0x000fe400078e001c */
[----:B------:R-:W-:-:S07]  /*2c80*/  IMAD.MOV.U32 R28, RZ, RZ, R39 ;  /* 0x000000ffff1c7224 */ /* 0x000fce00078e0027 */
.L_x_28:
        /* <DEDUP_REMOVED lines=10> */
[----:B------:R-:W2:Y:S04]  /*2d30*/  LDG.E.64 R2, desc[UR8][R12.64] ;  /* 0x000000080c027981 */ /* 0x000ea8000c1e1b00 */
[----:B------:R-:W3:Y:S01]  /*2d40*/  LDG.E R10, desc[UR8][R10.64] ;  /* 0x000000080a0a7981 */ /* 0x000ee2000c1e1900 */
[----:B------:R-:W-:-:S04]  /*2d50*/  ISETP.NE.U32.AND P2, PT, R6, RZ, PT ;  /* 0x000000ff0600720c */ /* 0x000fc80003f45070 */
[----:B------:R-:W-:Y:S02]  /*2d60*/  ISETP.NE.AND.EX P2, PT, R5, RZ, PT, P2 ;  /* 0x000000ff0500720c */ /* 0x000fe40003f45320 */
        /* <DEDUP_REMOVED lines=10> */
[CC--:B------:R-:W-:Y:S01]  /*2e10*/  ISETP.LT.U32.AND P0, PT, R2.reuse, R3.reuse, PT ;  /* 0x000000030200720c */ /* 0x0c0fe20003f01070 */
[----:B------:R-:W-:Y:S01]  /*2e20*/  IMAD.X R20, R21, 0x1, R17, P1 ;  /* 0x0000000115147824 */ /* 0x000fe200008e0611 */
[----:B------:R-:W-:-:S04]  /*2e30*/  ISETP.GT.U32.AND P1, PT, R2, R3, PT ;  /* 0x000000030200720c */ /* 0x000fc80003f24070 */
[CC--:B------:R-:W-:Y:S02]  /*2e40*/  ISETP.LT.U32.AND.EX P0, PT, R23.reuse, R20.reuse, PT, P0 ;  /* 0x000000141700720c */ /* 0x0c0fe40003f01100 */
[CC--:B------:R-:W-:Y:S02]  /*2e50*/  ISETP.GT.U32.AND.EX P1, PT, R23.reuse, R20.reuse, PT, P1 ;  /* 0x000000141700720c */ /* 0x0c0fe40003f24110 */
[CC--:B------:R-:W-:Y:S02]  /*2e60*/  SEL R0, R2.reuse, R3.reuse, P0 ;  /* 0x0000000302007207 */ /* 0x0c0fe40000000000 */
[----:B------:R-:W-:Y:S02]  /*2e70*/  SEL R3, R2, R3, P1 ;  /* 0x0000000302037207 */ /* 0x000fe40000800000 */
[----:B------:R-:W-:Y:S02]  /*2e80*/  SEL R11, R23, R20, P0 ;  /* 0x00000014170b7207 */ /* 0x000fe40000000000 */
[----:B------:R-:W-:-:S02]  /*2e90*/  IADD3 R3, P3, PT, R3, -R0, RZ ;  /* 0x8000000003037210 */ /* 0x000fc40007f7e0ff */
[----:B------:R-:W-:Y:S02]  /*2ea0*/  SEL R0, R23, R20, P1 ;  /* 0x0000001417007207 */ /* 0x000fe40000800000 */
[----:B------:R-:W-:Y:S02]  /*2eb0*/  ISETP.GT.U32.AND P0, PT, R8, R3, PT ;  /* 0x000000030800720c */ /* 0x000fe40003f04070 */
[----:B------:R-:W-:Y:S01]  /*2ec0*/  ISETP.NE.U32.AND P1, PT, R6, RZ, PT ;  /* 0x000000ff0600720c */ /* 0x000fe20003f25070 */
[----:B------:R-:W-:-:S03]  /*2ed0*/  IMAD.X R0, R0, 0x1, ~R11, P3 ;  /* 0x0000000100007824 */ /* 0x000fc600018e0e0b */
[----:B------:R-:W-:Y:S02]  /*2ee0*/  ISETP.NE.AND.EX P1, PT, R5, RZ, PT, P1 ;  /* 0x000000ff0500720c */ /* 0x000fe40003f25310 */
[----:B------:R-:W-:-:S04]  /*2ef0*/  ISETP.GT.U32.AND.EX P0, PT, R7, R0, PT, P0 ;  /* 0x000000000700720c */ /* 0x000fc80003f04100 */
[----:B------:R-:W-:Y:S02]  /*2f00*/  SEL R0, RZ, 0xffffffff, !P0 ;  /* 0xffffffffff007807 */ /* 0x000fe40004000000 */
[----:B------:R-:W-:-:S04]  /*2f10*/  @P2 SEL R0, RZ, 0xffffffff, !P1 ;  /* 0xffffffffff002807 */ /* 0x000fc80004800000 */
[----:B------:R-:W-:-:S04]  /*2f20*/  LOP3.LUT R0, R0, 0x1, RZ, 0xc0, !PT ;  /* 0x0000000100007812 */ /* 0x000fc800078ec0ff */
[----:B------:R-:W-:-:S04]  /*2f30*/  ISETP.NE.U32.AND P0, PT, R0, 0x1, PT ;  /* 0x000000010000780c */ /* 0x000fc80003f05070 */
[----:B------:R-:W-:Y:S02]  /*2f40*/  SEL R4, R4, 0x1, P0 ;  /* 0x0000000104047807 */ /* 0x000fe40000000000 */
[----:B------:R-:W-:Y:S02]  /*2f50*/  SEL R24, R28, R24, !P0 ;  /* 0x000000181c187207 */ /* 0x000fe40004000000 */
[----:B------:R-:W-:-:S07]  /*2f60*/  SEL R32, R29, R32, !P0 ;  /* 0x000000201d207207 */ /* 0x000fce0004000000 */
.L_x_21:
[----:B------:R-:W-:-:S04]  /*2f70*/  LOP3.LUT P0, RZ, R4, 0xff, RZ, 0xc0, !PT ;  /* 0x000000ff04ff7812 */ /* 0x000fc8000780c0ff */
[----:B------:R-:W-:-:S13]  /*2f80*/  PLOP3.LUT P0, PT, P0, PT, PT, 0x8, 0x80 ;  /* 0x000000000080781c */ /* 0x000fda000070e170 */
.L_x_10:
[----:B------:R-:W-:Y:S01]  /*2f90*/  IMAD.MOV.U32 R25, RZ, RZ, R32 ;  /* 0x000000ffff197224 */ /* 0x000fe200078e0020 */
[----:B------:R-:W-:Y:S06]  /*2fa0*/  @P0 BRA `(.L_x_29) ;  /* 0x0000000000240947 */ /* 0x000fec0003800000 */
[----:B------:R-:W0:Y:S01]  /*2fb0*/  LDCU.128 UR4, c[0x0][0x3b0] ;  /* 0x00007600ff0477ac */ /* 0x000e220008000c00 */
[----:B------:R-:W-:Y:S01]  /*2fc0*/  IMAD.MOV.U32 R0, RZ, RZ, 0x1 ;  /* 0x00000001ff007424 */ /* 0x000fe200078e00ff */
[C---:B0-----:R-:W-:Y:S02]  /*2fd0*/  IADD3 R2, P0, PT, R9.reuse, UR4, RZ ;  /* 0x0000000409027c10 */ /* 0x041fe4000ff1e0ff */
[----:B------:R-:W-:-:S03]  /*2fe0*/  LEA R4, P1, R9, UR6, 0x3 ;  /* 0x0000000609047c11 */ /* 0x000fc6000f8218ff */
[----:B------:R-:W-:Y:S01]  /*2ff0*/  IMAD.X R3, RZ, RZ, UR5, P0 ;  /* 0x00000005ff037e24 */ /* 0x000fe200080e06ff */
[----:B------:R-:W-:-:S04]  /*3000*/  LEA.HI.X R5, R9, UR7, RZ, 0x3, P1 ;  /* 0x0000000709057c11 */ /* 0x000fc800088f1cff */
[----:B------:R-:W-:Y:S04]  /*3010*/  STG.E.U8 desc[UR8][R2.64], R0 ;  /* 0x0000000002007986 */ /* 0x000fe8000c101108 */
[----:B------:R-:W-:Y:S01]  /*3020*/  STG.E.64 desc[UR8][R4.64], R24 ;  /* 0x0000001804007986 */ /* 0x000fe2000c101b08 */
[----:B------:R-:W-:Y:S05]  /*3030*/  EXIT ;  /* 0x000000000000794d */ /* 0x000fea0003800000 */
.L_x_29:
[----:B------:R-:W0:Y:S01]  /*3040*/  LDCU.128 UR4, c[0x0][0x3b0] ;  /* 0x00007600ff0477ac */ /* 0x000e220008000c00 */
[----:B------:R-:W-:Y:S02]  /*3050*/  IMAD.MOV.U32 R2, RZ, RZ, -0x1 ;  /* 0xffffffffff027424 */ /* 0x000fe400078e00ff */
[----:B------:R-:W-:Y:S01]  /*3060*/  IMAD.MOV.U32 R3, RZ, RZ, -0x1 ;  /* 0xffffffffff037424 */ /* 0x000fe200078e00ff */
[C---:B0-----:R-:W-:Y:S02]  /*3070*/  IADD3 R6, P0, PT, R9.reuse, UR4, RZ ;  /* 0x0000000409067c10 */ /* 0x041fe4000ff1e0ff */
[----:B------:R-:W-:-:S03]  /*3080*/  LEA R4, P1, R9, UR6, 0x3 ;  /* 0x0000000609047c11 */ /* 0x000fc6000f8218ff */
[----:B------:R-:W-:Y:S01]  /*3090*/  IMAD.X R7, RZ, RZ, UR5, P0 ;  /* 0x00000005ff077e24 */ /* 0x000fe200080e06ff */
[----:B------:R-:W-:-:S04]  /*30a0*/  LEA.HI.X R5, R9, UR7, RZ, 0x3, P1 ;  /* 0x0000000709057c11 */ /* 0x000fc800088f1cff */
[----:B------:R-:W-:Y:S04]  /*30b0*/  STG.E.U8 desc[UR8][R6.64], RZ ;  /* 0x000000ff06007986 */ /* 0x000fe8000c101108 */
[----:B------:R-:W-:Y:S01]  /*30c0*/  STG.E.64 desc[UR8][R4.64], R2 ;  /* 0x0000000204007986 */ /* 0x000fe2000c101b08 */
[----:B------:R-:W-:Y:S05]  /*30d0*/  EXIT ;  /* 0x000000000000794d */ /* 0x000fea0003800000 */
        .weak           $__internal_0_$__cuda_sm20_rem_u64
        .type           $__internal_0_$__cuda_sm20_rem_u64,@function
        .size           $__internal_0_$__cuda_sm20_rem_u64,(.L_x_37 - $__internal_0_$__cuda_sm20_rem_u64)
$__internal_0_$__cuda_sm20_rem_u64:
[----:B------:R-:W0:Y:S08]  /*30e0*/  I2F.U64.RP R40, UR6 ;  /* 0x0000000600287d12 */ /* 0x000e300008309000 */
[----:B0-----:R-:W0:Y:S02]  /*30f0*/  MUFU.RCP R40, R40 ;  /* 0x0000002800287308 */ /* 0x001e240000001000 */
[----:B0-----:R-:W-:-:S06]  /*3100*/  VIADD R40, R40, 0x1ffffffe ;  /* 0x1ffffffe28287836 */ /* 0x001fcc0000000000 */
[----:B------:R-:W0:Y:S02]  /*3110*/  F2I.U64.TRUNC R40, R40 ;  /* 0x0000002800287311 */ /* 0x000e24000020d800 */
[----:B0-----:R-:W-:-:S04]  /*3120*/  IMAD.WIDE.U32 R42, R40, UR6, RZ ;  /* 0x00000006282a7c25 */ /* 0x001fc8000f8e00ff */
[C---:B------:R-:W-:Y:S01]  /*3130*/  IMAD R39, R40.reuse, UR7, R43 ;  /* 0x0000000728277c24 */ /* 0x040fe2000f8e022b */
[----:B------:R-:W-:Y:S01]  /*3140*/  IADD3 R43, P0, PT, RZ, -R42, RZ ;  /* 0x8000002aff2b7210 */ /* 0x000fe20007f1e0ff */
[----:B------:R-:W-:Y:S02]  /*3150*/  IMAD.MOV.U32 R45, RZ, RZ, R40 ;  /* 0x000000ffff2d7224 */ /* 0x000fe400078e0028 */
[----:B------:R-:W-:Y:S02]  /*3160*/  IMAD R39, R41, UR6, R39 ;  /* 0x0000000629277c24 */ /* 0x000fe4000f8e0227 */
[----:B------:R-:W-:-:S04]  /*3170*/  IMAD.HI.U32 R44, R40, R43, RZ ;  /* 0x0000002b282c7227 */ /* 0x000fc800078e00ff */
[----:B------:R-:W-:-:S04]  /*3180*/  IMAD.X R39, RZ, RZ, ~R39, P0 ;  /* 0x000000ffff277224 */ /* 0x000fc800000e0e27 */
[----:B------:R-:W-:-:S04]  /*3190*/  IMAD.WIDE.U32 R44, P0, R40, R39, R44 ;  /* 0x00000027282c7225 */ /* 0x000fc8000780002c */
[C---:B------:R-:W-:Y:S02]  /*31a0*/  IMAD R42, R41.reuse, R39, RZ ;  /* 0x00000027292a7224 */ /* 0x040fe400078e02ff */
[----:B------:R-:W-:-:S04]  /*31b0*/  IMAD.HI.U32 R43, P1, R41, R43, R44 ;  /* 0x0000002b292b7227 */ /* 0x000fc8000782002c */
[----:B------:R-:W-:Y:S01]  /*31c0*/  IMAD.HI.U32 R39, R41, R39, RZ ;  /* 0x0000002729277227 */ /* 0x000fe200078e00ff */
[----:B------:R-:W-:-:S03]  /*31d0*/  IADD3 R43, P2, PT, R42, R43, RZ ;  /* 0x0000002b2a2b7210 */ /* 0x000fc60007f5e0ff */
[----:B------:R-:W-:Y:S02]  /*31e0*/  IMAD.X R39, R39, 0x1, R41, P0 ;  /* 0x0000000127277824 */ /* 0x000fe400000e0629 */
[----:B------:R-:W-:-:S03]  /*31f0*/  IMAD.WIDE.U32 R44, R43, UR6, RZ ;  /* 0x000000062b2c7c25 */ /* 0x000fc6000f8e00ff */
[----:B------:R-:W-:Y:S01]  /*3200*/  IADD3.X R39, PT, PT, RZ, RZ, R39, P2, P1 ;  /* 0x000000ffff277210 */ /* 0x000fe200017e2427 */
[----:B------:R-:W-:Y:S01]  /*3210*/  IMAD R40, R43, UR7, R45 ;  /* 0x000000072b287c24 */ /* 0x000fe2000f8e022d */
[----:B------:R-:W-:-:S03]  /*3220*/  IADD3 R41, P0, PT, RZ, -R44, RZ ;  /* 0x8000002cff297210 */ /* 0x000fc60007f1e0ff */
[----:B------:R-:W-:Y:S02]  /*3230*/  IMAD R40, R39, UR6, R40 ;  /* 0x0000000627287c24 */ /* 0x000fe4000f8e0228 */
[----:B------:R-:W-:-:S04]  /*3240*/  IMAD.HI.U32 R42, R43, R41, RZ ;  /* 0x000000292b2a7227 */ /* 0x000fc800078e00ff */
[----:B------:R-:W-:-:S04]  /*3250*/  IMAD.X R40, RZ, RZ, ~R40, P0 ;  /* 0x000000ffff287224 */ /* 0x000fc800000e0e28 */
[----:B------:R-:W-:-:S04]  /*3260*/  IMAD.WIDE.U32 R42, P0, R43, R40, R42 ;  /* 0x000000282b2a7225 */ /* 0x000fc8000780002a */
[----:B------:R-:W-:-:S04]  /*3270*/  IMAD.HI.U32 R41, P1, R39, R41, R42 ;  /* 0x0000002927297227 */ /* 0x000fc8000782002a */
[CC--:B------:R-:W-:Y:S02]  /*3280*/  IMAD R42, R39.reuse, R40.reuse, RZ ;  /* 0x00000028272a7224 */ /* 0x0c0fe400078e02ff */
[----:B------:R-:W-:-:S03]  /*3290*/  IMAD.HI.U32 R40, R39, R40, RZ ;  /* 0x0000002827287227 */ /* 0x000fc600078e00ff */
[----:B------:R-:W-:Y:S01]  /*32a0*/  IADD3 R41, P2, PT, R42, R41, RZ ;  /* 0x000000292a297210 */ /* 0x000fe20007f5e0ff */
[----:B------:R-:W-:Y:S02]  /*32b0*/  IMAD.X R39, R40, 0x1, R39, P0 ;  /* 0x0000000128277824 */ /* 0x000fe400000e0627 */
[----:B------:R-:W-:Y:S02]  /*32c0*/  IMAD.MOV.U32 R43, RZ, RZ, RZ ;  /* 0x000000ffff2b7224 */ /* 0x000fe400078e00ff */
[----:B------:R-:W-:Y:S01]  /*32d0*/  IMAD.HI.U32 R42, R41, R28, RZ ;  /* 0x0000001c292a7227 */ /* 0x000fe200078e00ff */
[----:B------:R-:W-:-:S03]  /*32e0*/  IADD3.X R39, PT, PT, RZ, RZ, R39, P2, P1 ;  /* 0x000000ffff277210 */ /* 0x000fc600017e2427 */
[----:B------:R-:W-:-:S04]  /*32f0*/  IMAD.WIDE.U32 R42, R41, UR4, R42 ;  /* 0x00000004292a7c25 */ /* 0x000fc8000f8e002a */
[C---:B------:R-:W-:Y:S02]  /*3300*/  IMAD R40, R39.reuse, UR4, RZ ;  /* 0x0000000427287c24 */ /* 0x040fe4000f8e02ff */
[----:B------:R-:W-:-:S04]  /*3310*/  IMAD.HI.U32 R41, P0, R39, R28, R42 ;  /* 0x0000001c27297227 */ /* 0x000fc8000780002a */
[----:B------:R-:W-:Y:S01]  /*3320*/  IMAD.HI.U32 R39, R39, UR4, RZ ;  /* 0x0000000427277c27 */ /* 0x000fe2000f8e00ff */
[----:B------:R-:W-:-:S03]  /*3330*/  IADD3 R40, P1, PT, R40, R41, RZ ;  /* 0x0000002928287210 */ /* 0x000fc60007f3e0ff */
[----:B------:R-:W-:Y:S02]  /*3340*/  IMAD.X R39, RZ, RZ, R39, P0 ;  /* 0x000000ffff277224 */ /* 0x000fe400000e0627 */
[----:B------:R-:W-:-:S04]  /*3350*/  IMAD.WIDE.U32 R42, R40, UR6, RZ ;  /* 0x00000006282a7c25 */ /* 0x000fc8000f8e00ff */
[----:B------:R-:W-:Y:S01]  /*3360*/  IMAD.X R41, RZ, RZ, R39, P1 ;  /* 0x000000ffff297224 */ /* 0x000fe200008e0627 */
[----:B------:R-:W-:Y:S01]  /*3370*/  IADD3 R39, P1, PT, -R42, R28, RZ ;  /* 0x0000001c2a277210 */ /* 0x000fe20007f3e1ff */
[----:B------:R-:W-:-:S03]  /*3380*/  IMAD R40, R40, UR7, R43 ;  /* 0x0000000728287c24 */ /* 0x000fc6000f8e022b */
[----:B------:R-:W-:Y:S01]  /*3390*/  ISETP.GE.U32.AND P0, PT, R39, UR6, PT ;  /* 0x0000000627007c0c */ /* 0x000fe2000bf06070 */
[----:B------:R-:W-:-:S05]  /*33a0*/  IMAD R28, R41, UR6, R40 ;  /* 0x00000006291c7c24 */ /* 0x000fca000f8e0228 */
[----:B------:R-:W-:Y:S02]  /*33b0*/  IADD3.X R28, PT, PT, ~R28, UR4, RZ, P1, !PT ;  /* 0x000000041c1c7c10 */ /* 0x000fe40008ffe5ff */
[----:B------:R-:W-:Y:S02]  /*33c0*/  IADD3 R41, P1, PT, R39, -UR6, RZ ;  /* 0x8000000627297c10 */ /* 0x000fe4000ff3e0ff */
[C---:B------:R-:W-:Y:S02]  /*33d0*/  ISETP.GE.U32.AND.EX P0, PT, R28.reuse, UR7, PT, P0 ;  /* 0x000000071c007c0c */ /* 0x040fe4000bf06100 */
[----:B------:R-:W-:Y:S02]  /*33e0*/  IADD3.X R40, PT, PT, R28, ~UR7, RZ, P1, !PT ;  /* 0x800000071c287c10 */ /* 0x000fe40008ffe4ff */
[----:B------:R-:W-:Y:S02]  /*33f0*/  SEL R41, R41, R39, P0 ;  /* 0x0000002729297207 */ /* 0x000fe40000000000 */
[----:B------:R-:W-:-:S02]  /*3400*/  SEL R40, R40, R28, P0 ;  /* 0x0000001c28287207 */ /* 0x000fc40000000000 */
[C---:B------:R-:W-:Y:S02]  /*3410*/  ISETP.GE.U32.AND P0, PT, R41.reuse, UR6, PT ;  /* 0x0000000629007c0c */ /* 0x040fe4000bf06070 */
[----:B------:R-:W-:Y:S02]  /*3420*/  IADD3 R39, P2, PT, R41, -UR6, RZ ;  /* 0x8000000629277c10 */ /* 0x000fe4000ff5e0ff */
[C---:B------:R-:W-:Y:S02]  /*3430*/  ISETP.GE.U32.AND.EX P0, PT, R40.reuse, UR7, PT, P0 ;  /* 0x0000000728007c0c */ /* 0x040fe4000bf06100 */
[----:B------:R-:W-:Y:S02]  /*3440*/  IADD3.X R28, PT, PT, R40, ~UR7, RZ, P2, !PT ;  /* 0x80000007281c7c10 */ /* 0x000fe400097fe4ff */
[----:B------:R-:W-:Y:S02]  /*3450*/  ISETP.NE.U32.AND P1, PT, RZ, UR6, PT ;  /* 0x00000006ff007c0c */ /* 0x000fe4000bf25070 */
[----:B------:R-:W-:Y:S01]  /*3460*/  SEL R39, R39, R41, P0 ;  /* 0x0000002927277207 */ /* 0x000fe20000000000 */
[----:B------:R-:W-:Y:S01]  /*3470*/  IMAD.MOV.U32 R41, RZ, RZ, 0x0 ;  /* 0x00000000ff297424 */ /* 0x000fe200078e00ff */
[----:B------:R-:W-:Y:S01]  /*3480*/  SEL R28, R28, R40, P0 ;  /* 0x000000281c1c7207 */ /* 0x000fe20000000000 */
[----:B------:R-:W-:Y:S01]  /*3490*/  IMAD.MOV.U32 R40, RZ, RZ, R29 ;  /* 0x000000ffff287224 */ /* 0x000fe200078e001d */
[----:B------:R-:W-:-:S04]  /*34a0*/  ISETP.NE.AND.EX P1, PT, RZ, UR7, PT, P1 ;  /* 0x00000007ff007c0c */ /* 0x000fc8000bf25310 */
[----:B------:R-:W-:Y:S02]  /*34b0*/  SEL R39, R39, 0xffffffff, P1 ;  /* 0xffffffff27277807 */ /* 0x000fe40000800000 */
[----:B------:R-:W-:Y:S01]  /*34c0*/  SEL R28, R28, 0xffffffff, P1 ;  /* 0xffffffff1c1c7807 */ /* 0x000fe20000800000 */
[----:B------:R-:W-:Y:S06]  /*34d0*/  RET.REL.NODEC R40 `(_Z21evaluate_moves_kernelPKmPKimmS0_S0_PhPmP17curandStateXORWOWi) ;  /* 0xffffffc828c87950 */ /* 0x000fec0003c3ffff */
.L_x_30:
        /* <DEDUP_REMOVED lines=10> */
.L_x_37:


//--------------------- .text._Z16calc_sums_kernelPKmPKimmPmS3_ --------------------------
	.section	.text._Z16calc_sums_kernelPKmPKimmPmS3_,"ax",@progbits
	.align	128
        .global         _Z16calc_sums_kernelPKmPKimmPmS3_
        .type           _Z16calc_sums_kernelPKmPKimmPmS3_,@function
        .size           _Z16calc_sums_kernelPKmPKimmPmS3_,(.L_x_41 - _Z16calc_sums_kernelPKmPKimmPmS3_)
        .other          _Z16calc_sums_kernelPKmPKimmPmS3_,@"STO_CUDA_ENTRY STV_DEFAULT"
_Z16calc_sums_kernelPKmPKimmPmS3_:
.text._Z16calc_sums_kernelPKmPKimmPmS3_:
        /* <DEDUP_REMOVED lines=10> */
[----:B------:R-:W-:Y:S02]  /*00a0*/  CS2R R10, SRZ ;  /* 0x00000000000a7805 */ /* 0x000fe4000001ff00 */
[----:B------:R-:W-:Y:S01]  /*00b0*/  CS2R R20, SRZ ;  /* 0x0000000000147805 */ /* 0x000fe2000001ff00 */
[----:B------:R-:W1:Y:S01]  /*00c0*/  LDCU.64 UR16, c[0x0][0x358] ;  /* 0x00006b00ff1077ac */ /* 0x000e620008000a00 */
[----:B0-----:R-:W-:-:S04]  /*00d0*/  UISETP.NE.U32.AND UP0, UPT, UR8, URZ, UPT ;  /* 0x000000ff0800728c */ /* 0x001fc8000bf05070 */
[----:B------:R-:W-:-:S09]  /*00e0*/  UISETP.NE.AND.EX UP0, UPT, UR9, URZ, UPT, UP0 ;  /* 0x000000ff0900728c */ /* 0x000fd2000bf05300 */
[----:B-1----:R-:W-:Y:S05]  /*00f0*/  BRA.U !UP0, `(.L_x_31) ;  /* 0x0000000d086c7547 */ /* 0x002fea000b800000 */
[----:B------:R-:W-:Y:S02]  /*0100*/  UISETP.GE.U32.AND UP1, UPT, UR8, 0x8, UPT ;  /* 0x000000080800788c */ /* 0x000fe4000bf26070 */
[C---:B------:R-:W-:Y:S01]  /*0110*/  IMAD.WIDE.U32 R2, R17.reuse, UR8, RZ ;  /* 0x0000000811027c25 */ /* 0x040fe2000f8e00ff */
[----:B------:R-:W-:Y:S01]  /*0120*/  ULOP3.LUT UR10, UR8, 0x7, URZ, 0xc0, !UPT ;  /* 0x00000007080a7892 */ /* 0x000fe2000f8ec0ff */
[----:B------:R-:W-:Y:S01]  /*0130*/  CS2R R20, SRZ ;  /* 0x0000000000147805 */ /* 0x000fe2000001ff00 */
[----:B------:R-:W-:Y:S01]  /*0140*/  UISETP.GE.U32.AND.EX UP1, UPT, UR9, URZ, UPT, UP1 ;  /* 0x000000ff0900728c */ /* 0x000fe2000bf26110 */
[----:B------:R-:W-:Y:S01]  /*0150*/  CS2R R10, SRZ ;  /* 0x00000000000a7805 */ /* 0x000fe2000001ff00 */
[----:B------:R-:W-:Y:S01]  /*0160*/  UISETP.NE.U32.AND UP0, UPT, UR10, URZ, UPT ;  /* 0x000000ff0a00728c */ /* 0x000fe2000bf05070 */
[----:B------:R-:W-:Y:S01]  /*0170*/  IMAD R19, R17, UR9, R3 ;  /* 0x0000000911137c24 */ /* 0x000fe2000f8e0203 */
[----:B------:R-:W-:Y:S01]  /*0180*/  UMOV UR4, URZ ;  /* 0x000000ff00047c82 */ /* 0x000fe20008000000 */
[----:B------:R-:W-:Y:S01]  /*0190*/  UMOV UR5, URZ ;  /* 0x000000ff00057c82 */ /* 0x000fe20008000000 */
[----:B------:R-:W-:-:S03]  /*01a0*/  UISETP.NE.AND.EX UP0, UPT, URZ, URZ, UPT, UP0 ;  /* 0x000000ffff00728c */ /* 0x000fc6000bf05300 */
[----:B------:R-:W-:Y:S08]  /*01b0*/  BRA.U !UP1, `(.L_x_32) ;  /* 0x0000000509807547 */ /* 0x000ff0000b800000 */
[----:B------:R-:W0:Y:S01]  /*01c0*/  LDCU.128 UR12, c[0x0][0x380] ;  /* 0x00007000ff0c77ac */ /* 0x000e220008000c00 */
[----:B------:R-:W-:Y:S02]  /*01d0*/  CS2R R20, SRZ ;  /* 0x0000000000147805 */ /* 0x000fe4000001ff00 */
[----:B------:R-:W-:Y:S01]  /*01e0*/  CS2R R10, SRZ ;  /* 0x00000000000a7805 */ /* 0x000fe2000001ff00 */
[----:B------:R-:W1:Y:S01]  /*01f0*/  LDCU UR5, c[0x0][0x394] ;  /* 0x00007280ff0577ac */ /* 0x000e620008000800 */
[----:B------:R-:W-:Y:S01]  /*0200*/  ULOP3.LUT UR4, UR8, 0xfffffff8, URZ, 0xc0, !UPT ;  /* 0xfffffff808047892 */ /* 0x000fe2000f8ec0ff */
[----:B0-----:R-:W-:Y:S01]  /*0210*/  LEA R6, P0, R2, UR14, 0x2 ;  /* 0x0000000e02067c11 */ /* 0x001fe2000f8010ff */
[----:B------:R-:W-:-:S03]  /*0220*/  UIADD3 UR6, UP1, UPT, UR12, 0x20, URZ ;  /* 0x000000200c067890 */ /* 0x000fc6000ff3e0ff */
[----:B------:R-:W-:Y:S01]  /*0230*/  LEA.HI.X R7, R2, UR15, R19, 0x2, P0 ;  /* 0x0000000f02077c11 */ /* 0x000fe200080f1413 */
[----:B------:R-:W-:Y:S01]  /*0240*/  UIADD3.X UR7, UPT, UPT, URZ, UR13, URZ, UP1, !UPT ;  /* 0x0000000dff077290 */ /* 0x000fe20008ffe4ff */
[----:B------:R-:W-:Y:S01]  /*0250*/  IADD3 R6, P0, PT, R6, 0x10, RZ ;  /* 0x0000001006067810 */ /* 0x000fe20007f1e0ff */
[----:B------:R-:W-:Y:S01]  /*0260*/  IMAD.U32 R4, RZ, RZ, UR6 ;  /* 0x00000006ff047e24 */ /* 0x000fe2000f8e00ff */
[----:B------:R-:W-:-:S03]  /*0270*/  UMOV UR6, UR4 ;  /* 0x0000000400067c82 */ /* 0x000fc60008000000 */
[----:B------:R-:W-:Y:S02]  /*0280*/  IMAD.X R7, RZ, RZ, R7, P0 ;  /* 0x000000ffff077224 */ /* 0x000fe400000e0607 */
[----:B------:R-:W-:Y:S01]  /*0290*/  IMAD.U32 R5, RZ, RZ, UR7 ;  /* 0x00000007ff057e24 */ /* 0x000fe2000f8e00ff */
[----:B-1----:R-:W-:-:S06]  /*02a0*/  UMOV UR7, UR5 ;  /* 0x0000000500077c82 */ /* 0x002fcc0008000000 */
.L_x_33:
[----:B------:R-:W2:Y:S04]  /*02b0*/  LDG.E R16, desc[UR16][R6.64+-0x10] ;  /* 0xfffff01006107981 */ /* 0x000ea8000c1e1900 */
[----:B------:R-:W3:Y:S04]  /*02c0*/  LDG.E R0, desc[UR16][R6.64+-0xc] ;  /* 0xfffff41006007981 */ /* 0x000ee8000c1e1900 */
[----:B------:R-:W4:Y:S04]  /*02d0*/  LDG.E.64 R22, desc[UR16][R4.64+-0x20] ;  /* 0xffffe01004167981 */ /* 0x000f28000c1e1b00 */
[----:B------:R-:W5:Y:S04]  /*02e0*/  LDG.E.64 R8, desc[UR16][R4.64+-0x18] ;  /* 0xffffe81004087981 */ /* 0x000f68000c1e1b00 */
[----:B------:R-:W5:Y:S04]  /*02f0*/  LDG.E R24, desc[UR16][R6.64+-0x8] ;  /* 0xfffff81006187981 */ /* 0x000f68000c1e1900 */
[----:B------:R-:W5:Y:S04]  /*0300*/  LDG.E R25, desc[UR16][R6.64+-0x4] ;  /* 0xfffffc1006197981 */ /* 0x000f68000c1e1900 */
[----:B------:R-:W5:Y:S04]  /*0310*/  LDG.E.64 R12, desc[UR16][R4.64+-0x10] ;  /* 0xfffff010040c7981 */ /* 0x000f68000c1e1b00 */
[----:B------:R-:W5:Y:S01]  /*0320*/  LDG.E.64 R14, desc[UR16][R4.64+-0x8] ;  /* 0xfffff810040e7981 */ /* 0x000f62000c1e1b00 */
[----:B--2---:R-:W-:-:S02]  /*0330*/  ISETP.NE.AND P0, PT, R16, 0x1, PT ;  /* 0x000000011000780c */ /* 0x004fc40003f05270 */
[----:B---3--:R-:W-:Y:S02]  /*0340*/  ISETP.NE.AND P1, PT, R0, 0x1, PT ;  /* 0x000000010000780c */ /* 0x008fe40003f25270 */
[C---:B----4-:R-:W-:Y:S02]  /*0350*/  SEL R16, R22.reuse, RZ, !P0 ;  /* 0x000000ff16107207 */ /* 0x050fe40004000000 */
[----:B------:R-:W-:Y:S02]  /*0360*/  SEL R0, R22, RZ, P0 ;  /* 0x000000ff16007207 */ /* 0x000fe40000000000 */
[----:B-----5:R-:W-:Y:S02]  /*0370*/  SEL R27, R8, RZ, !P1 ;  /* 0x000000ff081b7207 */ /* 0x020fe40004800000 */
[----:B------:R-:W-:Y:S02]  /*0380*/  SEL R22, R23, RZ, P0 ;  /* 0x000000ff17167207 */ /* 0x000fe40000000000 */
[----:B------:R-:W-:-:S02]  /*0390*/  IADD3 R16, P2, P3, R27, R16, R10 ;  /* 0x000000101b107210 */ /* 0x000fc40007b5e00a */
[----:B------:R-:W-:Y:S02]  /*03a0*/  SEL R10, R23, RZ, !P0 ;  /* 0x000000ff170a7207 */ /* 0x000fe40004000000 */
[----:B------:R-:W-:Y:S02]  /*03b0*/  SEL R23, R8, RZ, P1 ;  /* 0x000000ff08177207 */ /* 0x000fe40000800000 */
[----:B------:R-:W-:Y:S02]  /*03c0*/  SEL R18, R9, RZ, !P1 ;  /* 0x000000ff09127207 */ /* 0x000fe40004800000 */
[----:B------:R-:W-:Y:S02]  /*03d0*/  IADD3 R20, P4, P5, R23, R0, R20 ;  /* 0x0000000017147210 */ /* 0x000fe40007d9e014 */
[----:B------:R-:W2:Y:S01]  /*03e0*/  LDG.E R23, desc[UR16][R6.64] ;  /* 0x0000001006177981 */ /* 0x000ea2000c1e1900 */
[----:B------:R-:W-:Y:S02]  /*03f0*/  SEL R26, R9, RZ, P1 ;  /* 0x000000ff091a7207 */ /* 0x000fe40000800000 */
[----:B------:R-:W-:Y:S01]  /*0400*/  IADD3.X R18, PT, PT, R18, R10, R11, P2, P3 ;  /* 0x0000000a12127210 */ /* 0x000fe200017e640b */
[----:B------:R-:W3:Y:S01]  /*0410*/  LDG.E R0, desc[UR16][R6.64+0x4] ;  /* 0x0000041006007981 */ /* 0x000ee2000c1e1900 */
[----:B------:R-:W-:-:S02]  /*0420*/  ISETP.NE.AND P1, PT, R24, 0x1, PT ;  /* 0x000000011800780c */ /* 0x000fc40003f25270 */
[----:B------:R-:W-:Y:S01]  /*0430*/  ISETP.NE.AND P0, PT, R25, 0x1, PT ;  /* 0x000000011900780c */ /* 0x000fe20003f05270 */
[----:B------:R-:W4:Y:S01]  /*0440*/  LDG.E.64 R8, desc[UR16][R4.64] ;  /* 0x0000001004087981 */ /* 0x000f22000c1e1b00 */
[----:B------:R-:W-:-:S03]  /*0450*/  IADD3.X R21, PT, PT, R26, R22, R21, P4, P5 ;  /* 0x000000161a157210 */ /* 0x000fc600027ea415 */
[----:B------:R-:W5:Y:S01]  /*0460*/  LDG.E.64 R10, desc[UR16][R4.64+0x8] ;  /* 0x00000810040a7981 */ /* 0x000f62000c1e1b00 */
[----:B------:R-:W-:Y:S02]  /*0470*/  SEL R22, R12, RZ, !P1 ;  /* 0x000000ff0c167207 */ /* 0x000fe40004800000 */
[----:B------:R-:W-:Y:S02]  /*0480*/  SEL R25, R14, RZ, !P0 ;  /* 0x000000ff0e197207 */ /* 0x000fe40004000000 */
[----:B------:R-:W-:Y:S02]  /*0490*/  SEL R12, R12, RZ, P1 ;  /* 0x000000ff0c0c7207 */ /* 0x000fe40000800000 */
[----:B------:R-:W-:Y:S02]  /*04a0*/  IADD3 R16, P2, P3, R25, R22, R16 ;  /* 0x0000001619107210 */ /* 0x000fe40007b5e010 */
[----:B------:R-:W-:Y:S01]  /*04b0*/  SEL R25, R14, RZ, P0 ;  /* 0x000000ff0e197207 */ /* 0x000fe20000000000 */
[----:B------:R-:W5:Y:S01]  /*04c0*/  LDG.E R22, desc[UR16][R6.64+0xc] ;  /* 0x00000c1006167981 */ /* 0x000f62000c1e1900 */
[----:B------:R-:W-:-:S02]  /*04d0*/  SEL R27, R13, RZ, !P1 ;  /* 0x000000ff0d1b7207 */ /* 0x000fc40004800000 */
[----:B------:R-:W-:Y:S02]  /*04e0*/  IADD3 R20, P4, P5, R25, R12, R20 ;  /* 0x0000000c19147210 */ /* 0x000fe40007d9e014 */
[----:B------:R-:W-:Y:S01]  /*04f0*/  SEL R12, R15, RZ, !P0 ;  /* 0x000000ff0f0c7207 */ /* 0x000fe20004000000 */
[----:B------:R0:W5:Y:S01]  /*0500*/  LDG.E R25, desc[UR16][R6.64+0x8] ;  /* 0x0000081006197981 */ /* 0x000162000c1e1900 */
[----:B------:R-:W-:Y:S02]  /*0510*/  SEL R24, R13, RZ, P1 ;  /* 0x000000ff0d187207 */ /* 0x000fe40000800000 */
[----:B------:R-:W-:Y:S02]  /*0520*/  SEL R26, R15, RZ, P0 ;  /* 0x000000ff0f1a7207 */ /* 0x000fe40000000000 */
[----:B------:R-:W-:Y:S01]  /*0530*/  IADD3.X R18, PT, PT, R12, R27, R18, P2, P3 ;  /* 0x0000001b0c127210 */ /* 0x000fe200017e6412 */
[----:B------:R-:W5:Y:S04]  /*0540*/  LDG.E.64 R14, desc[UR16][R4.64+0x10] ;  /* 0x00001010040e7981 */ /* 0x000f68000c1e1b00 */
[----:B------:R1:W5:Y:S01]  /*0550*/  LDG.E.64 R12, desc[UR16][R4.64+0x18] ;  /* 0x00001810040c7981 */ /* 0x000362000c1e1b00 */
[----:B------:R-:W-:Y:S01]  /*0560*/  IADD3.X R21, PT, PT, R26, R24, R21, P4, P5 ;  /* 0x000000181a157210 */ /* 0x000fe200027ea415 */
[----:B------:R-:W-:-:S04]  /*0570*/  UIADD3 UR6, UP1, UPT, UR6, -0x8, URZ ;  /* 0xfffffff806067890 */ /* 0x000fc8000ff3e0ff */
[----:B------:R-:W-:Y:S02]  /*0580*/  UIADD3.X UR7, UPT, UPT, UR7, -0x1, URZ, UP1, !UPT ;  /* 0xffffffff07077890 */ /* 0x000fe40008ffe4ff */
[----:B------:R-:W-:-:S04]  /*0590*/  UISETP.NE.U32.AND UP1, UPT, UR6, URZ, UPT ;  /* 0x000000ff0600728c */ /* 0x000fc8000bf25070 */
[----:B------:R-:W-:Y:S01]  /*05a0*/  UISETP.NE.AND.EX UP1, UPT, UR7, URZ, UPT, UP1 ;  /* 0x000000ff0700728c */ /* 0x000fe2000bf25310 */
[----:B0-----:R-:W-:Y:S02]  /*05b0*/  IADD3 R6, P5, PT, R6, 0x20, RZ ;  /* 0x0000002006067810 */ /* 0x001fe40007fbe0ff */
[----:B-1----:R-:W-:-:S03]  /*05c0*/  IADD3 R4, P6, PT, R4, 0x40, RZ ;  /* 0x0000004004047810 */ /* 0x002fc60007fde0ff */
[----:B------:R-:W-:Y:S02]  /*05d0*/  IMAD.X R7, RZ, RZ, R7, P5 ;  /* 0x000000ffff077224 */ /* 0x000fe400028e0607 */
[----:B------:R-:W-:Y:S01]  /*05e0*/  IMAD.X R5, RZ, RZ, R5, P6 ;  /* 0x000000ffff057224 */ /* 0x000fe200030e0605 */
[----:B--2---:R-:W-:Y:S02]  /*05f0*/  ISETP.NE.AND P0, PT, R23, 0x1, PT ;  /* 0x000000011700780c */ /* 0x004fe40003f05270 */
[----:B---3--:R-:W-:Y:S02]  /*0600*/  ISETP.NE.AND P1, PT, R0, 0x1, PT ;  /* 0x000000010000780c */ /* 0x008fe40003f25270 */
[----:B----4-:R-:W-:Y:S02]  /*0610*/  SEL R0, R8, RZ, !P0 ;  /* 0x000000ff08007207 */ /* 0x010fe40004000000 */
[----:B-----5:R-:W-:Y:S02]  /*0620*/  SEL R23, R10, RZ, !P1 ;  /* 0x000000ff0a177207 */ /* 0x020fe40004800000 */
[----:B------:R-:W-:-:S02]  /*0630*/  SEL R24, R9, RZ, !P0 ;  /* 0x000000ff09187207 */ /* 0x000fc40004000000 */
[----:B------:R-:W-:Y:S02]  /*0640*/  IADD3 R16, P2, P3, R23, R0, R16 ;  /* 0x0000000017107210 */ /* 0x000fe40007b5e010 */
[----:B------:R-:W-:Y:S02]  /*0650*/  SEL R0, R8, RZ, P0 ;  /* 0x000000ff08007207 */ /* 0x000fe40000000000 */
[----:B------:R-:W-:Y:S02]  /*0660*/  SEL R8, R9, RZ, P0 ;  /* 0x000000ff09087207 */ /* 0x000fe40000000000 */
[----:B------:R-:W-:Y:S02]  /*0670*/  SEL R9, R10, RZ, P1 ;  /* 0x000000ff0a097207 */ /* 0x000fe40000800000 */
[----:B------:R-:W-:Y:S02]  /*0680*/  SEL R10, R11, RZ, P1 ;  /* 0x000000ff0b0a7207 */ /* 0x000fe40000800000 */
[----:B------:R-:W-:-:S02]  /*0690*/  IADD3 R20, P0, P4, R9, R0, R20 ;  /* 0x0000000009147210 */ /* 0x000fc40007c1e014 */
[----:B------:R-:W-:Y:S02]  /*06a0*/  SEL R23, R11, RZ, !P1 ;  /* 0x000000ff0b177207 */ /* 0x000fe40004800000 */
[----:B------:R-:W-:Y:S02]  /*06b0*/  IADD3.X R21, PT, PT, R10, R8, R21, P0, P4 ;  /* 0x000000080a157210 */ /* 0x000fe400007e8415 */
[----:B------:R-:W-:Y:S02]  /*06c0*/  ISETP.NE.AND P1, PT, R25, 0x1, PT ;  /* 0x000000011900780c */ /* 0x000fe40003f25270 */
[----:B------:R-:W-:Y:S02]  /*06d0*/  ISETP.NE.AND P0, PT, R22, 0x1, PT ;  /* 0x000000011600780c */ /* 0x000fe40003f05270 */
[----:B------:R-:W-:Y:S02]  /*06e0*/  IADD3.X R18, PT, PT, R23, R24, R18, P2, P3 ;  /* 0x0000001817127210 */ /* 0x000fe400017e6412 */
[----:B------:R-:W-:-:S02]  /*06f0*/  SEL R0, R14, RZ, P1 ;  /* 0x000000ff0e007207 */ /* 0x000fc40000800000 */
[----:B------:R-:W-:Y:S02]  /*0700*/  SEL R9, R12, RZ, P0 ;  /* 0x000000ff0c097207 */ /* 0x000fe40000000000 */
[----:B------:R-:W-:Y:S02]  /*0710*/  SEL R10, R14, RZ, !P1 ;  /* 0x000000ff0e0a7207 */ /* 0x000fe40004800000 */
[----:B------:R-:W-:Y:S02]  /*0720*/  SEL R23, R12, RZ, !P0 ;  /* 0x000000ff0c177207 */ /* 0x000fe40004000000 */
[C---:B------:R-:W-:Y:S02]  /*0730*/  SEL R11, R15.reuse, RZ, !P1 ;  /* 0x000000ff0f0b7207 */ /* 0x040fe40004800000 */
[----:B------:R-:W-:Y:S02]  /*0740*/  SEL R14, R15, RZ, P1 ;  /* 0x000000ff0f0e7207 */ /* 0x000fe40000800000 */
[----:B------:R-:W-:-:S02]  /*0750*/  IADD3 R20, P3, P4, R9, R0, R20 ;  /* 0x0000000009147210 */ /* 0x000fc40007c7e014 */
[----:B------:R-:W-:Y:S02]  /*0760*/  IADD3 R10, P1, P2, R23, R10, R16 ;  /* 0x0000000a170a7210 */ /* 0x000fe40007a3e010 */
[C---:B------:R-:W-:Y:S02]  /*0770*/  SEL R0, R13.reuse, RZ, !P0 ;  /* 0x000000ff0d007207 */ /* 0x040fe40004000000 */
[----:B------:R-:W-:Y:S02]  /*0780*/  SEL R12, R13, RZ, P0 ;  /* 0x000000ff0d0c7207 */ /* 0x000fe40000000000 */
[----:B------:R-:W-:Y:S02]  /*0790*/  IADD3.X R11, PT, PT, R0, R11, R18, P1, P2 ;  /* 0x0000000b000b7210 */ /* 0x000fe40000fe4412 */
[----:B------:R-:W-:Y:S01]  /*07a0*/  IADD3.X R21, PT, PT, R12, R14, R21, P3, P4 ;  /* 0x0000000e0c157210 */ /* 0x000fe20001fe8415 */
[----:B------:R-:W-:Y:S06]  /*07b0*/  BRA.U UP1, `(.L_x_33) ;  /* 0xfffffff901bc7547 */ /* 0x000fec000b83ffff */
.L_x_32:
[----:B------:R-:W-:Y:S05]  /*07c0*/  BRA.U !UP0, `(.L_x_31) ;  /* 0x0000000508b87547 */ /* 0x000fea000b800000 */
[----:B------:R-:W-:Y:S02]  /*07d0*/  UISETP.GE.U32.AND UP1, UPT, UR10, 0x4, UPT ;  /* 0x000000040a00788c */ /* 0x000fe4000bf26070 */
[----:B------:R-:W-:Y:S02]  /*07e0*/  ULOP3.LUT UR9, UR8, 0x3, URZ, 0xc0, !UPT ;  /* 0x0000000308097892 */ /* 0x000fe4000f8ec0ff */
[----:B------:R-:W-:Y:S02]  /*07f0*/  UISETP.GE.U32.AND.EX UP1, UPT, URZ, URZ, UPT, UP1 ;  /* 0x000000ffff00728c */ /* 0x000fe4000bf26110 */
[----:B------:R-:W-:-:S04]  /*0800*/  UISETP.NE.U32.AND UP0, UPT, UR9, URZ, UPT ;  /* 0x000000ff0900728c */ /* 0x000fc8000bf05070 */
[----:B------:R-:W-:-:S03]  /*0810*/  UISETP.NE.AND.EX UP0, UPT, URZ, URZ, UPT, UP0 ;  /* 0x000000ffff00728c */ /* 0x000fc6000bf05300 */
[----:B------:R-:W-:Y:S08]  /*0820*/  BRA.U !UP1, `(.L_x_34) ;  /* 0x0000000109bc7547 */ /* 0x000ff0000b800000 */
[----:B------:R-:W0:Y:S01]  /*0830*/  LDCU.128 UR12, c[0x0][0x380] ;  /* 0x00007000ff0c77ac */ /* 0x000e220008000c00 */
[----:B------:R-:W-:-:S04]  /*0840*/  IADD3 R0, P0, PT, R2, UR4, RZ ;  /* 0x0000000402007c10 */ /* 0x000fc8000ff1e0ff */
[----:B------:R-:W-:Y:S01]  /*0850*/  IADD3.X R5, PT, PT, R19, UR5, RZ, P0, !PT ;  /* 0x0000000513057c10 */ /* 0x000fe200087fe4ff */
[----:B0-----:R-:W-:Y:S01]  /*0860*/  ULEA UR6, UP1, UR4, UR12, 0x3 ;  /* 0x0000000c04067291 */ /* 0x001fe2000f8218ff */
[----:B------:R-:W-:-:S03]  /*0870*/  LEA R22, P1, R0, UR14, 0x2 ;  /* 0x0000000e00167c11 */ /* 0x000fc6000f8210ff */
[----:B------:R-:W-:Y:S01]  /*0880*/  ULEA.HI.X UR7, UR4, UR13, UR5, 0x3, UP1 ;  /* 0x0000000d04077291 */ /* 0x000fe200088f1c05 */
[----:B------:R-:W-:Y:S01]  /*0890*/  LEA.HI.X R23, R0, UR15, R5, 0x2, P1 ;  /* 0x0000000f00177c11 */ /* 0x000fe200088f1405 */
[----:B------:R-:W-:-:S04]  /*08a0*/  IMAD.U32 R12, RZ, RZ, UR6 ;  /* 0x00000006ff0c7e24 */ /* 0x000fc8000f8e00ff */
[----:B------:R-:W-:Y:S01]  /*08b0*/  IMAD.U32 R13, RZ, RZ, UR7 ;  /* 0x00000007ff0d7e24 */ /* 0x000fe2000f8e00ff */
[----:B------:R-:W2:Y:S04]  /*08c0*/  LDG.E R24, desc[UR16][R22.64] ;  /* 0x0000001016187981 */ /* 0x000ea8000c1e1900 */
[----:B------:R-:W3:Y:S04]  /*08d0*/  LDG.E R18, desc[UR16][R22.64+0x4] ;  /* 0x0000041016127981 */ /* 0x000ee8000c1e1900 */
[----:B------:R-:W4:Y:S04]  /*08e0*/  LDG.E.64 R8, desc[UR16][R12.64] ;  /* 0x000000100c087981 */ /* 0x000f28000c1e1b00 */
[----:B------:R-:W5:Y:S04]  /*08f0*/  LDG.E.64 R6, desc[UR16][R12.64+0x8] ;  /* 0x000008100c067981 */ /* 0x000f68000c1e1b00 */
[----:B------:R-:W5:Y:S04]  /*0900*/  LDG.E R0, desc[UR16][R22.64+0x8] ;  /* 0x0000081016007981 */ /* 0x000f68000c1e1900 */
[----:B------:R-:W5:Y:S04]  /*0910*/  LDG.E R16, desc[UR16][R22.64+0xc] ;  /* 0x00000c1016107981 */ /* 0x000f68000c1e1900 */
[----:B------:R-:W5:Y:S04]  /*0920*/  LDG.E.64 R4, desc[UR16][R12.64+0x10] ;  /* 0x000010100c047981 */ /* 0x000f68000c1e1b00 */
[----:B------:R0:W5:Y:S01]  /*0930*/  LDG.E.64 R14, desc[UR16][R12.64+0x18] ;  /* 0x000018100c0e7981 */ /* 0x000162000c1e1b00 */
[----:B------:R-:W-:-:S04]  /*0940*/  UIADD3 UR4, UP1, UPT, UR4, 0x4, URZ ;  /* 0x0000000404047890 */ /* 0x000fc8000ff3e0ff */
[----:B------:R-:W-:Y:S01]  /*0950*/  UIADD3.X UR5, UPT, UPT, URZ, UR5, URZ, UP1, !UPT ;  /* 0x00000005ff057290 */ /* 0x000fe20008ffe4ff */
[----:B--2---:R-:W-:Y:S02]  /*0960*/  ISETP.NE.AND P0, PT, R24, 0x1, PT ;  /* 0x000000011800780c */ /* 0x004fe40003f05270 */
[----:B---3--:R-:W-:Y:S02]  /*0970*/  ISETP.NE.AND P1, PT, R18, 0x1, PT ;  /* 0x000000011200780c */ /* 0x008fe40003f25270 */
[----:B----4-:R-:W-:Y:S02]  /*0980*/  SEL R18, R8, RZ, !P0 ;  /* 0x000000ff08127207 */ /* 0x010fe40004000000 */
[C---:B------:R-:W-:Y:S02]  /*0990*/  SEL R27, R9.reuse, RZ, !P0 ;  /* 0x000000ff091b7207 */ /* 0x040fe40004000000 */
[----:B-----5:R-:W-:Y:S02]  /*09a0*/  SEL R25, R6, RZ, !P1 ;  /* 0x000000ff06197207 */ /* 0x020fe40004800000 */
[----:B------:R-:W-:-:S02]  /*09b0*/  SEL R26, R9, RZ, P0 ;  /* 0x000000ff091a7207 */ /* 0x000fc40000000000 */
[----:B------:R-:W-:Y:S02]  /*09c0*/  SEL R24, R8, RZ, P0 ;  /* 0x000000ff08187207 */ /* 0x000fe40000000000 */
[----:B------:R-:W-:Y:S02]  /*09d0*/  SEL R9, R6, RZ, P1 ;  /* 0x000000ff06097207 */ /* 0x000fe40000800000 */
[----:B------:R-:W-:Y:S02]  /*09e0*/  IADD3 R10, P0, P2, R25, R18, R10 ;  /* 0x00000012190a7210 */ /* 0x000fe40007a1e00a */
[C---:B------:R-:W-:Y:S02]  /*09f0*/  SEL R18, R7.reuse, RZ, !P1 ;  /* 0x000000ff07127207 */ /* 0x040fe40004800000 */
[----:B------:R-:W-:Y:S02]  /*0a00*/  SEL R8, R7, RZ, P1 ;  /* 0x000000ff07087207 */ /* 0x000fe40000800000 */
[----:B------:R-:W-:-:S02]  /*0a10*/  IADD3 R6, P1, P3, R9, R24, R20 ;  /* 0x0000001809067210 */ /* 0x000fc40007b3e014 */
[----:B0-----:R-:W-:Y:S02]  /*0a20*/  IADD3.X R12, PT, PT, R18, R27, R11, P0, P2 ;  /* 0x0000001b120c7210 */ /* 0x001fe400007e440b */
[----:B------:R-:W-:Y:S02]  /*0a30*/  IADD3.X R21, PT, PT, R8, R26, R21, P1, P3 ;  /* 0x0000001a08157210 */ /* 0x000fe40000fe6415 */
[----:B------:R-:W-:Y:S02]  /*0a40*/  ISETP.NE.AND P0, PT, R0, 0x1, PT ;  /* 0x000000010000780c */ /* 0x000fe40003f05270 */
[----:B------:R-:W-:Y:S02]  /*0a50*/  ISETP.NE.AND P1, PT, R16, 0x1, PT ;  /* 0x000000011000780c */ /* 0x000fe40003f25270 */
[C---:B------:R-:W-:Y:S02]  /*0a60*/  SEL R0, R4.reuse, RZ, !P0 ;  /* 0x000000ff04007207 */ /* 0x040fe40004000000 */
[----:B------:R-:W-:-:S02]  /*0a70*/  SEL R9, R4, RZ, P0 ;  /* 0x000000ff04097207 */ /* 0x000fc40000000000 */
[C---:B------:R-:W-:Y:S02]  /*0a80*/  SEL R7, R14.reuse, RZ, !P1 ;  /* 0x000000ff0e077207 */ /* 0x040fe40004800000 */
[----:B------:R-:W-:Y:S02]  /*0a90*/  SEL R20, R14, RZ, P1 ;  /* 0x000000ff0e147207 */ /* 0x000fe40000800000 */
[C---:B------:R-:W-:Y:S02]  /*0aa0*/  SEL R4, R5.reuse, RZ, !P0 ;  /* 0x000000ff05047207 */ /* 0x040fe40004000000 */
[----:B------:R-:W-:Y:S02]  /*0ab0*/  SEL R5, R5, RZ, P0 ;  /* 0x000000ff05057207 */ /* 0x000fe40000000000 */
[----:B------:R-:W-:Y:S02]  /*0ac0*/  IADD3 R10, P0, P2, R7, R0, R10 ;  /* 0x00000000070a7210 */ /* 0x000fe40007a1e00a */
[----:B------:R-:W-:-:S02]  /*0ad0*/  IADD3 R20, P3, P4, R20, R9, R6 ;  /* 0x0000000914147210 */ /* 0x000fc40007c7e006 */
[C---:B------:R-:W-:Y:S02]  /*0ae0*/  SEL R11, R15.reuse, RZ, !P1 ;  /* 0x000000ff0f0b7207 */ /* 0x040fe40004800000 */
[----:B------:R-:W-:Y:S02]  /*0af0*/  SEL R14, R15, RZ, P1 ;  /* 0x000000ff0f0e7207 */ /* 0x000fe40000800000 */
[----:B------:R-:W-:Y:S02]  /*0b00*/  IADD3.X R11, PT, PT, R11, R4, R12, P0, P2 ;  /* 0x000000040b0b7210 */ /* 0x000fe400007e440c */
[----:B------:R-:W-:-:S07]  /*0b10*/  IADD3.X R21, PT, PT, R14, R5, R21, P3, P4 ;  /* 0x000000050e157210 */ /* 0x000fce0001fe8415 */
.L_x_34:
[----:B------:R-:W-:Y:S05]  /*0b20*/  BRA.U !UP0, `(.L_x_31) ;  /* 0x0000000108e07547 */ /* 0x000fea000b800000 */
[----:B------:R-:W-:Y:S02]  /*0b30*/  UISETP.NE.U32.AND UP1, UPT, UR9, 0x1, UPT ;  /* 0x000000010900788c */ /* 0x000fe4000bf25070 */
[----:B------:R-:W-:Y:S02]  /*0b40*/  ULOP3.LUT UR6, UR8, 0x1, URZ, 0xc0, !UPT ;  /* 0x0000000108067892 */ /* 0x000fe4000f8ec0ff */
[----:B------:R-:W-:Y:S02]  /*0b50*/  UISETP.NE.AND.EX UP1, UPT, URZ, URZ, UPT, UP1 ;  /* 0x000000ffff00728c */ /* 0x000fe4000bf25310 */
[----:B------:R-:W-:-:S04]  /*0b60*/  UISETP.NE.U32.AND UP0, UPT, UR6, 0x1, UPT ;  /* 0x000000010600788c */ /* 0x000fc8000bf05070 */
[----:B------:R-:W-:-:S03]  /*0b70*/  UISETP.NE.U32.AND.EX UP0, UPT, URZ, URZ, UPT, UP0 ;  /* 0x000000ffff00728c */ /* 0x000fc6000bf05100 */
        /* <DEDUP_REMOVED lines=13> */
[----:B------:R-:W5:Y:S01]  /*0c50*/  LDG.E.64 R4, desc[UR16][R12.64] ;  /* 0x000000100c047981 */ /* 0x000f62000c1e1b00 */
[----:B------:R-:W-:-:S04]  /*0c60*/  UIADD3 UR4, UP1, UPT, UR4, 0x2, URZ ;  /* 0x0000000204047890 */ /* 0x000fc8000ff3e0ff */
[----:B------:R-:W-:Y:S01]  /*0c70*/  UIADD3.X UR5, UPT, UPT, URZ, UR5, URZ, UP1, !UPT ;  /* 0x00000005ff057290 */ /* 0x000fe20008ffe4ff */
[----:B--2---:R-:W-:Y:S02]  /*0c80*/  ISETP.NE.AND P1, PT, R0, 0x1, PT ;  /* 0x000000010000780c */ /* 0x004fe40003f25270 */
[----:B---3--:R-:W-:Y:S02]  /*0c90*/  ISETP.NE.AND P0, PT, R14, 0x1, PT ;  /* 0x000000010e00780c */ /* 0x008fe40003f05270 */
[C---:B----4-:R-:W-:Y:S02]  /*0ca0*/  SEL R14, R6.reuse, RZ, !P1 ;  /* 0x000000ff060e7207 */ /* 0x050fe40004800000 */
[----:B------:R-:W-:Y:S02]  /*0cb0*/  SEL R6, R6, RZ, P1 ;  /* 0x000000ff06067207 */ /* 0x000fe40000800000 */
[C---:B-----5:R-:W-:Y:S02]  /*0cc0*/  SEL R23, R4.reuse, RZ, P0 ;  /* 0x000000ff04177207 */ /* 0x060fe40000000000 */
[----:B------:R-:W-:-:S02]  /*0cd0*/  SEL R15, R4, RZ, !P0 ;  /* 0x000000ff040f7207 */ /* 0x000fc40004000000 */
[C---:B------:R-:W-:Y:S02]  /*0ce0*/  SEL R0, R5.reuse, RZ, !P0 ;  /* 0x000000ff05007207 */ /* 0x040fe40004000000 */
[----:B------:R-:W-:Y:S02]  /*0cf0*/  SEL R4, R5, RZ, P0 ;  /* 0x000000ff05047207 */ /* 0x000fe40000000000 */
[----:B------:R-:W-:Y:S02]  /*0d00*/  IADD3 R20, P3, P4, R6, R23, R20 ;  /* 0x0000001706147210 */ /* 0x000fe40007c7e014 */
[----:B------:R-:W-:Y:S02]  /*0d10*/  IADD3 R10, P0, P2, R14, R15, R10 ;  /* 0x0000000f0e0a7210 */ /* 0x000fe40007a1e00a */
[C---:B------:R-:W-:Y:S02]  /*0d20*/  SEL R5, R7.reuse, RZ, !P1 ;  /* 0x000000ff07057207 */ /* 0x040fe40004800000 */
[----:B------:R-:W-:-:S02]  /*0d30*/  SEL R6, R7, RZ, P1 ;  /* 0x000000ff07067207 */ /* 0x000fc40000800000 */
[----:B------:R-:W-:Y:S02]  /*0d40*/  IADD3.X R11, PT, PT, R5, R0, R11, P0, P2 ;  /* 0x00000000050b7210 */ /* 0x000fe400007e440b */
[----:B------:R-:W-:-:S07]  /*0d50*/  IADD3.X R21, PT, PT, R6, R4, R21, P3, P4 ;  /* 0x0000000406157210 */ /* 0x000fce0001fe8415 */
.L_x_35:
[----:B------:R-:W-:Y:S05]  /*0d60*/  BRA.U UP0, `(.L_x_31) ;  /* 0x0000000100507547 */ /* 0x000fea000b800000 */
        /* <DEDUP_REMOVED lines=9> */
[----:B------:R-:W2:Y:S05]  /*0e00*/  LDG.E R4, desc[UR16][R4.64] ;  /* 0x0000001004047981 */ /* 0x000eaa000c1e1900 */
[----:B------:R-:W3:Y:S01]  /*0e10*/  LDG.E.64 R2, desc[UR16][R2.64] ;  /* 0x0000001002027981 */ /* 0x000ee2000c1e1b00 */
[----:B--2---:R-:W-:-:S04]  /*0e20*/  ISETP.NE.AND P0, PT, R4, 0x1, PT ;  /* 0x000000010400780c */ /* 0x004fc80003f05270 */
[C---:B---3--:R-:W-:Y:S02]  /*0e30*/  SEL R9, R2.reuse, RZ, !P0 ;  /* 0x000000ff02097207 */ /* 0x048fe40004000000 */
[----:B------:R-:W-:Y:S02]  /*0e40*/  SEL R7, R2, RZ, P0 ;  /* 0x000000ff02077207 */ /* 0x000fe40000000000 */
[----:B------:R-:W-:Y:S02]  /*0e50*/  IADD3 R10, P1, PT, R9, R10, RZ ;  /* 0x0000000a090a7210 */ /* 0x000fe40007f3e0ff */
[----:B------:R-:W-:Y:S02]  /*0e60*/  IADD3 R20, P2, PT, R7, R20, RZ ;  /* 0x0000001407147210 */ /* 0x000fe40007f5e0ff */
[C---:B------:R-:W-:Y:S02]  /*0e70*/  SEL R6, R3.reuse, RZ, !P0 ;  /* 0x000000ff03067207 */ /* 0x040fe40004000000 */
[----:B------:R-:W-:-:S03]  /*0e80*/  SEL R0, R3, RZ, P0 ;  /* 0x000000ff03007207 */ /* 0x000fc60000000000 */
[----:B------:R-:W-:Y:S02]  /*0e90*/  IMAD.X R11, R6, 0x1, R11, P1 ;  /* 0x00000001060b7824 */ /* 0x000fe400008e060b */
[----:B------:R-:W-:-:S07]  /*0ea0*/  IMAD.X R21, R0, 0x1, R21, P2 ;  /* 0x0000000100157824 */ /* 0x000fce00010e0615 */
.L_x_31:
[----:B------:R-:W0:Y:S01]  /*0eb0*/  LDCU.128 UR4, c[0x0][0x3a0] ;  /* 0x00007400ff0477ac */ /* 0x000e220008000c00 */
[----:B------:R-:W-:Y:S01]  /*0ec0*/  IMAD.SHL.U32 R4, R17, 0x8, RZ ;  /* 0x0000000811047824 */ /* 0x000fe200078e00ff */
[----:B------:R-:W-:-:S04]  /*0ed0*/  SHF.R.U32.HI R17, RZ, 0x1d, R17 ;  /* 0x0000001dff117819 */ /* 0x000fc80000011611 */
[C---:B0-----:R-:W-:Y:S02]  /*0ee0*/  IADD3 R2, P0, PT, R4.reuse, UR4, RZ ;  /* 0x0000000404027c10 */ /* 0x041fe4000ff1e0ff */
[----:B------:R-:W-:Y:S02]  /*0ef0*/  IADD3 R4, P1, PT, R4, UR6, RZ ;  /* 0x0000000604047c10 */ /* 0x000fe4000ff3e0ff */
[C---:B------:R-:W-:Y:S02]  /*0f00*/  IADD3.X R3, PT, PT, R17.reuse, UR5, RZ, P0, !PT ;  /* 0x0000000511037c10 */ /* 0x040fe400087fe4ff */
[----:B------:R-:W-:-:S03]  /*0f10*/  IADD3.X R5, PT, PT, R17, UR7, RZ, P1, !PT ;  /* 0x0000000711057c10 */ /* 0x000fc60008ffe4ff */
[----:B------:R-:W-:Y:S04]  /*0f20*/  STG.E.64 desc[UR16][R2.64], R10 ;  /* 0x0000000a02007986 */ /* 0x000fe8000c101b10 */
[----:B------:R-:W-:Y:S01]  /*0f30*/  STG.E.64 desc[UR16][R4.64], R20 ;  /* 0x0000001404007986 */ /* 0x000fe2000c101b10 */
[----:B------:R-:W-:Y:S05]  /*0f40*/  EXIT ;  /* 0x000000000000794d */ /* 0x000fea0003800000 */
.L_x_36:
        /* <DEDUP_REMOVED lines=11> */
.L_x_41:


//--------------------- .nv.global.init           --------------------------
	.section	.nv.global.init,"aw",@progbits
	.align	4
.nv.global.init:
	.type		mrg32k3aM1SubSeq,@object
	.size		mrg32k3aM1SubSeq,(mrg32k3aM2SubSeq - mrg32k3aM1SubSeq)
mrg32k3aM1SubSeq:
        /*0000*/ 	.byte	0x0b, 0xcc, 0xee, 0x04, 0x73, 0x29, 0x8b, 0x6f, 0xf6, 0x53, 0x03, 0xf6, 0x23, 0xf6, 0xea, 0xda
        /* <DEDUP_REMOVED lines=125> */
	.type		mrg32k3aM2SubSeq,@object
	.size		mrg32k3aM2SubSeq,(mrg32k3aM1 - mrg32k3aM2SubSeq)
mrg32k3aM2SubSeq:
        /* <DEDUP_REMOVED lines=126> */
	.type		mrg32k3aM1,@object
	.size		mrg32k3aM1,(mrg32k3aM1Seq - mrg32k3aM1)
mrg32k3aM1:
        /* <DEDUP_REMOVED lines=144> */
	.type		mrg32k3aM1Seq,@object
	.size		mrg32k3aM1Seq,(mrg32k3aM2 - mrg32k3aM1Seq)
mrg32k3aM1Seq:
        /* <DEDUP_REMOVED lines=144> */
	.type		mrg32k3aM2,@object
	.size		mrg32k3aM2,(mrg32k3aM2Seq - mrg32k3aM2)
mrg32k3aM2:
        /* <DEDUP_REMOVED lines=144> */
	.type		mrg32k3aM2Seq,@object
	.size		mrg32k3aM2Seq,(precalc_xorwow_matrix - mrg32k3aM2Seq)
mrg32k3aM2Seq:
        /* <DEDUP_REMOVED lines=144> */
	.type		precalc_xorwow_matrix,@object
	.size		precalc_xorwow_matrix,(precalc_xorwow_offset_matrix - precalc_xorwow_matrix)
precalc_xorwow_matrix:
        /* <DEDUP_REMOVED lines=6400> */
	.type		precalc_xorwow_offset_matrix,@object
	.size		precalc_xorwow_offset_matrix,(.L_1 - precalc_xorwow_offset_matrix)
precalc_xorwow_offset_matrix:
        /* <DEDUP_REMOVED lines=6400> */
.L_1:


//--------------------- .nv.shared.reserved.0     --------------------------
	.section	.nv.shared.reserved.0,"aw",@nobits
	.weak		__nv_reservedSMEM_offset_0_alias
	.size		__nv_reservedSMEM_offset_0_alias, 0, 64
	.other		__nv_reservedSMEM_offset_0_alias,@"STO_CUDA_RESERVED_SHARED STV_DEFAULT"
__nv_reservedSMEM_offset_0_alias:
	.zero		0
	.zero		64


//--------------------- .nv.constant0._Z25init_curand_states_kernelP17curandStateXORWOWmm --------------------------
	.section	.nv.constant0._Z25init_curand_states_kernelP17curandStateXORWOWmm,"a",@progbits
	.sectionflags	@""
	.align	4
.nv.constant0._Z25init_curand_states_kernelP17curandStateXORWOWmm:
	.zero		920


//--------------------- .nv.constant0._Z18apply_moves_kernelPimPKmm --------------------------
	.section	.nv.constant0._Z18apply_moves_kernelPimPKmm,"a",@progbits
	.sectionflags	@""
	.align	4
.nv.constant0._Z18apply_moves_kernelPimPKmm:
	.zero		928


//--------------------- .nv.constant0._Z21evaluate_moves_kernelPKmPKimmS0_S0_PhPmP17curandStateXORWOWi --------------------------
	.section	.nv.constant0._Z21evaluate_moves_kernelPKmPKimmS0_S0_PhPmP17curandStateXORWOWi,"a",@progbits
	.sectionflags	@""
	.align	4
.nv.constant0._Z21evaluate_moves_kernelPKmPKimmS0_S0_PhPmP17curandStateXORWOWi:
	.zero		972


//--------------------- .nv.constant0._Z16calc_sums_kernelPKmPKimmPmS3_ --------------------------
	.section	.nv.constant0._Z16calc_sums_kernelPKmPKimmPmS3_,"a",@progbits
	.sectionflags	@""
	.align	4
.nv.constant0._Z16calc_sums_kernelPKmPKimmPmS3_:
	.zero		944


//--------------------- SYMBOLS --------------------------

	.type		.nv.reservedSmem.offset0,@object
	.size		.nv.reservedSmem.offset0,0x4
